//
// Generated by NVIDIA NVVM Compiler
//
// Compiler Build ID: CL-36424714
// Cuda compilation tools, release 13.0, V13.0.88
// Based on NVVM 20.0.0
//

.version 9.0
.target sm_100
.address_size 64

	// .globl	_Z15compute_degreesPfiiPif
.global .align 1 .b8 _ZN34_INTERNAL_0cf9ac56_4_k_cu_b13a37854cuda3std3__45__cpo5beginE[1];
.global .align 1 .b8 _ZN34_INTERNAL_0cf9ac56_4_k_cu_b13a37854cuda3std3__45__cpo3endE[1];
.global .align 1 .b8 _ZN34_INTERNAL_0cf9ac56_4_k_cu_b13a37854cuda3std3__45__cpo6cbeginE[1];
.global .align 1 .b8 _ZN34_INTERNAL_0cf9ac56_4_k_cu_b13a37854cuda3std3__45__cpo4cendE[1];
.global .align 1 .b8 _ZN34_INTERNAL_0cf9ac56_4_k_cu_b13a37854cuda3std3__45__cpo6rbeginE[1];
.global .align 1 .b8 _ZN34_INTERNAL_0cf9ac56_4_k_cu_b13a37854cuda3std3__45__cpo4rendE[1];
.global .align 1 .b8 _ZN34_INTERNAL_0cf9ac56_4_k_cu_b13a37854cuda3std3__45__cpo7crbeginE[1];
.global .align 1 .b8 _ZN34_INTERNAL_0cf9ac56_4_k_cu_b13a37854cuda3std3__45__cpo5crendE[1];
.global .align 1 .b8 _ZN34_INTERNAL_0cf9ac56_4_k_cu_b13a37854cuda3std3__436_GLOBAL__N__0cf9ac56_4_k_cu_b13a37856ignoreE[1];
.global .align 1 .b8 _ZN34_INTERNAL_0cf9ac56_4_k_cu_b13a37854cuda3std3__419piecewise_constructE[1];
.global .align 1 .b8 _ZN34_INTERNAL_0cf9ac56_4_k_cu_b13a37854cuda3std3__48in_placeE[1];
.global .align 1 .b8 _ZN34_INTERNAL_0cf9ac56_4_k_cu_b13a37854cuda3std3__420unreachable_sentinelE[1];
.global .align 1 .b8 _ZN34_INTERNAL_0cf9ac56_4_k_cu_b13a37854cuda3std3__47nulloptE[1];
.global .align 1 .b8 _ZN34_INTERNAL_0cf9ac56_4_k_cu_b13a37854cuda3std3__48unexpectE[1];
.global .align 1 .b8 _ZN34_INTERNAL_0cf9ac56_4_k_cu_b13a37854cuda3std6ranges3__45__cpo4swapE[1];
.global .align 1 .b8 _ZN34_INTERNAL_0cf9ac56_4_k_cu_b13a37854cuda3std6ranges3__45__cpo9iter_moveE[1];
.global .align 1 .b8 _ZN34_INTERNAL_0cf9ac56_4_k_cu_b13a37854cuda3std6ranges3__45__cpo5beginE[1];
.global .align 1 .b8 _ZN34_INTERNAL_0cf9ac56_4_k_cu_b13a37854cuda3std6ranges3__45__cpo3endE[1];
.global .align 1 .b8 _ZN34_INTERNAL_0cf9ac56_4_k_cu_b13a37854cuda3std6ranges3__45__cpo6cbeginE[1];
.global .align 1 .b8 _ZN34_INTERNAL_0cf9ac56_4_k_cu_b13a37854cuda3std6ranges3__45__cpo4cendE[1];
.global .align 1 .b8 _ZN34_INTERNAL_0cf9ac56_4_k_cu_b13a37854cuda3std6ranges3__45__cpo7advanceE[1];
.global .align 1 .b8 _ZN34_INTERNAL_0cf9ac56_4_k_cu_b13a37854cuda3std6ranges3__45__cpo9iter_swapE[1];
.global .align 1 .b8 _ZN34_INTERNAL_0cf9ac56_4_k_cu_b13a37854cuda3std6ranges3__45__cpo4nextE[1];
.global .align 1 .b8 _ZN34_INTERNAL_0cf9ac56_4_k_cu_b13a37854cuda3std6ranges3__45__cpo4prevE[1];
.global .align 1 .b8 _ZN34_INTERNAL_0cf9ac56_4_k_cu_b13a37854cuda3std6ranges3__45__cpo4dataE[1];
.global .align 1 .b8 _ZN34_INTERNAL_0cf9ac56_4_k_cu_b13a37854cuda3std6ranges3__45__cpo5cdataE[1];
.global .align 1 .b8 _ZN34_INTERNAL_0cf9ac56_4_k_cu_b13a37854cuda3std6ranges3__45__cpo4sizeE[1];
.global .align 1 .b8 _ZN34_INTERNAL_0cf9ac56_4_k_cu_b13a37854cuda3std6ranges3__45__cpo5ssizeE[1];
.global .align 1 .b8 _ZN34_INTERNAL_0cf9ac56_4_k_cu_b13a37854cuda3std6ranges3__45__cpo8distanceE[1];
.global .align 1 .b8 _ZN34_INTERNAL_0cf9ac56_4_k_cu_b13a37856thrust24THRUST_300001_SM_1000_NS8cuda_cub3parE[1];
.global .align 1 .b8 _ZN34_INTERNAL_0cf9ac56_4_k_cu_b13a37856thrust24THRUST_300001_SM_1000_NS8cuda_cub10par_nosyncE[1];
.global .align 1 .b8 _ZN34_INTERNAL_0cf9ac56_4_k_cu_b13a37856thrust24THRUST_300001_SM_1000_NS6system6detail10sequential3seqE[1];
.global .align 1 .b8 _ZN34_INTERNAL_0cf9ac56_4_k_cu_b13a37856thrust24THRUST_300001_SM_1000_NS12placeholders2_1E[1];
.global .align 1 .b8 _ZN34_INTERNAL_0cf9ac56_4_k_cu_b13a37856thrust24THRUST_300001_SM_1000_NS12placeholders2_2E[1];
.global .align 1 .b8 _ZN34_INTERNAL_0cf9ac56_4_k_cu_b13a37856thrust24THRUST_300001_SM_1000_NS12placeholders2_3E[1];
.global .align 1 .b8 _ZN34_INTERNAL_0cf9ac56_4_k_cu_b13a37856thrust24THRUST_300001_SM_1000_NS12placeholders2_4E[1];
.global .align 1 .b8 _ZN34_INTERNAL_0cf9ac56_4_k_cu_b13a37856thrust24THRUST_300001_SM_1000_NS12placeholders2_5E[1];
.global .align 1 .b8 _ZN34_INTERNAL_0cf9ac56_4_k_cu_b13a37856thrust24THRUST_300001_SM_1000_NS12placeholders2_6E[1];
.global .align 1 .b8 _ZN34_INTERNAL_0cf9ac56_4_k_cu_b13a37856thrust24THRUST_300001_SM_1000_NS12placeholders2_7E[1];
.global .align 1 .b8 _ZN34_INTERNAL_0cf9ac56_4_k_cu_b13a37856thrust24THRUST_300001_SM_1000_NS12placeholders2_8E[1];
.global .align 1 .b8 _ZN34_INTERNAL_0cf9ac56_4_k_cu_b13a37856thrust24THRUST_300001_SM_1000_NS12placeholders2_9E[1];
.global .align 1 .b8 _ZN34_INTERNAL_0cf9ac56_4_k_cu_b13a37856thrust24THRUST_300001_SM_1000_NS12placeholders3_10E[1];
.global .align 1 .b8 _ZN34_INTERNAL_0cf9ac56_4_k_cu_b13a37856thrust24THRUST_300001_SM_1000_NS3seqE[1];
.extern .shared .align 16 .b8 coordinates[];

.visible .entry _Z15compute_degreesPfiiPif(
	.param .u64 .ptr .align 1 _Z15compute_degreesPfiiPif_param_0,
	.param .u32 _Z15compute_degreesPfiiPif_param_1,
	.param .u32 _Z15compute_degreesPfiiPif_param_2,
	.param .u64 .ptr .align 1 _Z15compute_degreesPfiiPif_param_3,
	.param .f32 _Z15compute_degreesPfiiPif_param_4
)
{
	.reg .pred 	%p<26>;
	.reg .b32 	%r<86>;
	.reg .b32 	%f<101>;
	.reg .b64 	%rd<49>;

	ld.param.u64 	%rd7, [_Z15compute_degreesPfiiPif_param_0];
	ld.param.u32 	%r31, [_Z15compute_degreesPfiiPif_param_1];
	ld.param.u32 	%r32, [_Z15compute_degreesPfiiPif_param_2];
	ld.param.u64 	%rd6, [_Z15compute_degreesPfiiPif_param_3];
	ld.param.f32 	%f9, [_Z15compute_degreesPfiiPif_param_4];
	cvta.to.global.u64 	%rd1, %rd7;
	mov.u32 	%r33, %ntid.x;
	mov.u32 	%r34, %ctaid.x;
	mov.u32 	%r1, %tid.x;
	mad.lo.s32 	%r2, %r33, %r34, %r1;
	setp.ge.s32 	%p1, %r2, %r32;
	@%p1 bra 	$L__BB0_27;
	setp.lt.s32 	%p2, %r31, 1;
	@%p2 bra 	$L__BB0_14;
	mul.lo.s32 	%r3, %r31, %r1;
	and.b32  	%r4, %r31, 15;
	setp.lt.u32 	%p3, %r31, 16;
	mov.b32 	%r75, 0;
	@%p3 bra 	$L__BB0_5;
	and.b32  	%r75, %r31, 2147483632;
	mov.b32 	%r84, 0;
	mul.wide.s32 	%rd10, %r32, 4;
$L__BB0_4:
	.pragma "nounroll";
	mad.lo.s32 	%r37, %r84, %r32, %r2;
	mul.wide.s32 	%rd8, %r37, 4;
	add.s64 	%rd9, %rd1, %rd8;
	ld.global.f32 	%f10, [%rd9];
	add.s32 	%r38, %r84, %r3;
	shl.b32 	%r39, %r38, 2;
	mov.u32 	%r40, coordinates;
	add.s32 	%r41, %r40, %r39;
	st.shared.f32 	[%r41], %f10;
	add.s64 	%rd11, %rd9, %rd10;
	ld.global.f32 	%f11, [%rd11];
	st.shared.f32 	[%r41+4], %f11;
	add.s64 	%rd12, %rd11, %rd10;
	ld.global.f32 	%f12, [%rd12];
	st.shared.f32 	[%r41+8], %f12;
	add.s64 	%rd13, %rd12, %rd10;
	ld.global.f32 	%f13, [%rd13];
	st.shared.f32 	[%r41+12], %f13;
	add.s64 	%rd14, %rd13, %rd10;
	ld.global.f32 	%f14, [%rd14];
	st.shared.f32 	[%r41+16], %f14;
	add.s64 	%rd15, %rd14, %rd10;
	ld.global.f32 	%f15, [%rd15];
	st.shared.f32 	[%r41+20], %f15;
	add.s64 	%rd16, %rd15, %rd10;
	ld.global.f32 	%f16, [%rd16];
	st.shared.f32 	[%r41+24], %f16;
	add.s64 	%rd17, %rd16, %rd10;
	ld.global.f32 	%f17, [%rd17];
	st.shared.f32 	[%r41+28], %f17;
	add.s64 	%rd18, %rd17, %rd10;
	ld.global.f32 	%f18, [%rd18];
	st.shared.f32 	[%r41+32], %f18;
	add.s64 	%rd19, %rd18, %rd10;
	ld.global.f32 	%f19, [%rd19];
	st.shared.f32 	[%r41+36], %f19;
	add.s64 	%rd20, %rd19, %rd10;
	ld.global.f32 	%f20, [%rd20];
	st.shared.f32 	[%r41+40], %f20;
	add.s64 	%rd21, %rd20, %rd10;
	ld.global.f32 	%f21, [%rd21];
	st.shared.f32 	[%r41+44], %f21;
	add.s64 	%rd22, %rd21, %rd10;
	ld.global.f32 	%f22, [%rd22];
	st.shared.f32 	[%r41+48], %f22;
	add.s64 	%rd23, %rd22, %rd10;
	ld.global.f32 	%f23, [%rd23];
	st.shared.f32 	[%r41+52], %f23;
	add.s64 	%rd24, %rd23, %rd10;
	ld.global.f32 	%f24, [%rd24];
	st.shared.f32 	[%r41+56], %f24;
	add.s64 	%rd25, %rd24, %rd10;
	ld.global.f32 	%f25, [%rd25];
	st.shared.f32 	[%r41+60], %f25;
	add.s32 	%r84, %r84, 16;
	setp.eq.s32 	%p4, %r84, %r75;
	@%p4 bra 	$L__BB0_5;
	bra.uni 	$L__BB0_4;
$L__BB0_5:
	setp.eq.s32 	%p5, %r4, 0;
	@%p5 bra 	$L__BB0_14;
	and.b32  	%r7, %r31, 7;
	setp.lt.u32 	%p6, %r4, 8;
	@%p6 bra 	$L__BB0_8;
	mad.lo.s32 	%r42, %r75, %r32, %r2;
	mul.wide.s32 	%rd26, %r42, 4;
	add.s64 	%rd27, %rd1, %rd26;
	ld.global.f32 	%f26, [%rd27];
	add.s32 	%r43, %r75, %r3;
	shl.b32 	%r44, %r43, 2;
	mov.u32 	%r45, coordinates;
	add.s32 	%r46, %r45, %r44;
	st.shared.f32 	[%r46], %f26;
	mul.wide.s32 	%rd28, %r32, 4;
	add.s64 	%rd29, %rd27, %rd28;
	ld.global.f32 	%f27, [%rd29];
	st.shared.f32 	[%r46+4], %f27;
	add.s64 	%rd30, %rd29, %rd28;
	ld.global.f32 	%f28, [%rd30];
	st.shared.f32 	[%r46+8], %f28;
	add.s64 	%rd31, %rd30, %rd28;
	ld.global.f32 	%f29, [%rd31];
	st.shared.f32 	[%r46+12], %f29;
	add.s64 	%rd32, %rd31, %rd28;
	ld.global.f32 	%f30, [%rd32];
	st.shared.f32 	[%r46+16], %f30;
	add.s64 	%rd33, %rd32, %rd28;
	ld.global.f32 	%f31, [%rd33];
	st.shared.f32 	[%r46+20], %f31;
	add.s64 	%rd34, %rd33, %rd28;
	ld.global.f32 	%f32, [%rd34];
	st.shared.f32 	[%r46+24], %f32;
	add.s64 	%rd35, %rd34, %rd28;
	ld.global.f32 	%f33, [%rd35];
	st.shared.f32 	[%r46+28], %f33;
	add.s32 	%r75, %r75, 8;
$L__BB0_8:
	setp.eq.s32 	%p7, %r7, 0;
	@%p7 bra 	$L__BB0_14;
	and.b32  	%r10, %r31, 3;
	setp.lt.u32 	%p8, %r7, 4;
	@%p8 bra 	$L__BB0_11;
	mad.lo.s32 	%r47, %r75, %r32, %r2;
	mul.wide.s32 	%rd36, %r47, 4;
	add.s64 	%rd37, %rd1, %rd36;
	ld.global.f32 	%f34, [%rd37];
	add.s32 	%r48, %r75, %r3;
	shl.b32 	%r49, %r48, 2;
	mov.u32 	%r50, coordinates;
	add.s32 	%r51, %r50, %r49;
	st.shared.f32 	[%r51], %f34;
	mul.wide.s32 	%rd38, %r32, 4;
	add.s64 	%rd39, %rd37, %rd38;
	ld.global.f32 	%f35, [%rd39];
	st.shared.f32 	[%r51+4], %f35;
	add.s64 	%rd40, %rd39, %rd38;
	ld.global.f32 	%f36, [%rd40];
	st.shared.f32 	[%r51+8], %f36;
	add.s64 	%rd41, %rd40, %rd38;
	ld.global.f32 	%f37, [%rd41];
	st.shared.f32 	[%r51+12], %f37;
	add.s32 	%r75, %r75, 4;
$L__BB0_11:
	setp.eq.s32 	%p9, %r10, 0;
	@%p9 bra 	$L__BB0_14;
	mov.b32 	%r79, 0;
	mov.u32 	%r56, coordinates;
$L__BB0_13:
	.pragma "nounroll";
	mad.lo.s32 	%r53, %r75, %r32, %r2;
	mul.wide.s32 	%rd42, %r53, 4;
	add.s64 	%rd43, %rd1, %rd42;
	ld.global.f32 	%f38, [%rd43];
	add.s32 	%r54, %r75, %r3;
	shl.b32 	%r55, %r54, 2;
	add.s32 	%r57, %r56, %r55;
	st.shared.f32 	[%r57], %f38;
	add.s32 	%r75, %r75, 1;
	add.s32 	%r79, %r79, 1;
	setp.ne.s32 	%p10, %r79, %r10;
	@%p10 bra 	$L__BB0_13;
$L__BB0_14:
	setp.lt.s32 	%p11, %r32, 1;
	mov.b32 	%r85, 0;
	@%p11 bra 	$L__BB0_26;
	setp.lt.s32 	%p12, %r31, 1;
	@%p12 bra 	$L__BB0_25;
	neg.s32 	%r17, %r31;
	mul.wide.u32 	%rd2, %r32, 4;
	mul.lo.s32 	%r60, %r1, %r31;
	shl.b32 	%r61, %r60, 2;
	mov.u32 	%r62, coordinates;
	add.s32 	%r18, %r62, %r61;
	mov.b32 	%r80, 0;
	mov.u32 	%r85, %r80;
$L__BB0_17:
	mul.wide.u32 	%rd44, %r80, 4;
	add.s64 	%rd48, %rd1, %rd44;
	mov.f32 	%f99, 0f00000000;
	mov.u32 	%r82, %r18;
	mov.u32 	%r83, %r17;
$L__BB0_18:
	ld.shared.f32 	%f41, [%r82];
	ld.global.f32 	%f42, [%rd48];
	sub.f32 	%f2, %f41, %f42;
	abs.f32 	%f3, %f2;
	setp.eq.f32 	%p14, %f2, 0f3F800000;
	mov.f32 	%f100, 0f3F800000;
	@%p14 bra 	$L__BB0_23;
	setp.nan.f32 	%p15, %f3, %f3;
	@%p15 bra 	$L__BB0_22;
	setp.lt.f32 	%p16, %f3, 0f00800000;
	mul.f32 	%f43, %f3, 0f4B800000;
	selp.f32 	%f44, %f43, %f3, %p16;
	mov.b32 	%r63, %f44;
	add.s32 	%r64, %r63, -1060439283;
	and.b32  	%r65, %r64, -8388608;
	sub.s32 	%r66, %r63, %r65;
	mov.b32 	%f45, %r66;
	cvt.rn.f32.s32 	%f46, %r65;
	selp.f32 	%f47, 0fC1C00000, 0f00000000, %p16;
	fma.rn.f32 	%f48, %f46, 0f34000000, %f47;
	add.f32 	%f49, %f45, 0fBF800000;
	add.f32 	%f50, %f45, 0f3F800000;
	rcp.approx.ftz.f32 	%f51, %f50;
	add.f32 	%f52, %f49, %f49;
	mul.f32 	%f53, %f52, %f51;
	mul.f32 	%f54, %f53, %f53;
	neg.f32 	%f55, %f53;
	sub.f32 	%f56, %f49, %f53;
	add.f32 	%f57, %f56, %f56;
	fma.rn.f32 	%f58, %f55, %f49, %f57;
	mul.rn.f32 	%f59, %f51, %f58;
	fma.rn.f32 	%f60, %f54, 0f3A2C32E4, 0f3B52E7DB;
	fma.rn.f32 	%f61, %f60, %f54, 0f3C93BB73;
	fma.rn.f32 	%f62, %f61, %f54, 0f3DF6384F;
	mul.rn.f32 	%f63, %f62, %f54;
	fma.rn.f32 	%f64, %f53, 0f3FB8AA3B, %f48;
	mul.f32 	%f65, %f63, 0f40400000;
	sub.f32 	%f66, %f48, %f64;
	fma.rn.f32 	%f67, %f53, 0f3FB8AA3B, %f66;
	fma.rn.f32 	%f68, %f59, 0f3FB8AA3B, %f67;
	fma.rn.f32 	%f69, %f53, 0f32A55E34, %f68;
	fma.rn.f32 	%f70, %f65, %f59, %f69;
	fma.rn.f32 	%f71, %f63, %f53, %f70;
	add.rn.f32 	%f72, %f64, %f71;
	mov.f32 	%f73, 0f40000000;
	mul.rn.f32 	%f74, %f72, %f73;
	cvt.rni.f32.f32 	%f75, %f74;
	sub.f32 	%f76, %f74, %f75;
	neg.f32 	%f77, %f74;
	fma.rn.f32 	%f78, %f72, 0f40000000, %f77;
	neg.f32 	%f79, %f64;
	add.rn.f32 	%f80, %f72, %f79;
	neg.f32 	%f81, %f80;
	add.rn.f32 	%f82, %f71, %f81;
	fma.rn.f32 	%f83, %f82, 0f40000000, %f78;
	add.f32 	%f84, %f76, %f83;
	setp.gt.f32 	%p17, %f75, 0f00000000;
	selp.b32 	%r67, 0, -2097152000, %p17;
	setp.neu.f32 	%p18, %f2, 0f00000000;
	setp.neu.f32 	%p19, %f3, 0f7F800000;
	setp.lt.f32 	%p20, %f74, 0f00000000;
	selp.f32 	%f85, 0f00000000, 0f7F800000, %p20;
	abs.f32 	%f86, %f74;
	setp.gt.f32 	%p21, %f86, 0f43180000;
	cvt.rzi.s32.f32 	%r68, %f75;
	shl.b32 	%r69, %r68, 23;
	sub.s32 	%r70, %r69, %r67;
	mov.b32 	%f87, %r70;
	add.s32 	%r71, %r67, 2130706432;
	mov.b32 	%f88, %r71;
	fma.rn.f32 	%f89, %f84, 0f391FCB8E, 0f3AAF85ED;
	fma.rn.f32 	%f90, %f89, %f84, 0f3C1D9856;
	fma.rn.f32 	%f91, %f90, %f84, 0f3D6357BB;
	fma.rn.f32 	%f92, %f91, %f84, 0f3E75FDEC;
	fma.rn.f32 	%f93, %f92, %f84, 0f3F317218;
	fma.rn.f32 	%f94, %f93, %f84, 0f3F800000;
	mul.f32 	%f95, %f94, %f88;
	mul.f32 	%f96, %f95, %f87;
	selp.f32 	%f100, %f85, %f96, %p21;
	and.pred  	%p22, %p18, %p19;
	@%p22 bra 	$L__BB0_23;
	add.f32 	%f97, %f2, %f2;
	mov.b32 	%r72, %f97;
	and.b32  	%r73, %r72, 2147483647;
	mov.b32 	%f100, %r73;
	bra.uni 	$L__BB0_23;
$L__BB0_22:
	mov.f32 	%f98, 0f40000000;
	add.rn.f32 	%f100, %f2, %f98;
$L__BB0_23:
	add.f32 	%f99, %f99, %f100;
	add.s32 	%r83, %r83, 1;
	setp.ne.s32 	%p23, %r83, 0;
	add.s64 	%rd48, %rd48, %rd2;
	add.s32 	%r82, %r82, 4;
	@%p23 bra 	$L__BB0_18;
	setp.lt.f32 	%p24, %f99, %f9;
	selp.u32 	%r74, 1, 0, %p24;
	add.s32 	%r85, %r85, %r74;
	add.s32 	%r80, %r80, 1;
	setp.eq.s32 	%p25, %r80, %r32;
	@%p25 bra 	$L__BB0_26;
	bra.uni 	$L__BB0_17;
$L__BB0_25:
	setp.gt.f32 	%p13, %f9, 0f00000000;
	selp.b32 	%r85, %r32, 0, %p13;
$L__BB0_26:
	cvta.to.global.u64 	%rd45, %rd6;
	mul.wide.s32 	%rd46, %r2, 4;
	add.s64 	%rd47, %rd45, %rd46;
	st.global.u32 	[%rd47], %r85;
$L__BB0_27:
	ret;

}
	// .globl	_Z22compute_adjacency_listPfiiPiS0_S0_f
.visible .entry _Z22compute_adjacency_listPfiiPiS0_S0_f(
	.param .u64 .ptr .align 1 _Z22compute_adjacency_listPfiiPiS0_S0_f_param_0,
	.param .u32 _Z22compute_adjacency_listPfiiPiS0_S0_f_param_1,
	.param .u32 _Z22compute_adjacency_listPfiiPiS0_S0_f_param_2,
	.param .u64 .ptr .align 1 _Z22compute_adjacency_listPfiiPiS0_S0_f_param_3,
	.param .u64 .ptr .align 1 _Z22compute_adjacency_listPfiiPiS0_S0_f_param_4,
	.param .u64 .ptr .align 1 _Z22compute_adjacency_listPfiiPiS0_S0_f_param_5,
	.param .f32 _Z22compute_adjacency_listPfiiPiS0_S0_f_param_6
)
{
	.reg .pred 	%p<31>;
	.reg .b32 	%r<97>;
	.reg .b32 	%f<101>;
	.reg .b64 	%rd<58>;

	ld.param.u64 	%rd9, [_Z22compute_adjacency_listPfiiPiS0_S0_f_param_0];
	ld.param.u32 	%r37, [_Z22compute_adjacency_listPfiiPiS0_S0_f_param_1];
	ld.param.u32 	%r38, [_Z22compute_adjacency_listPfiiPiS0_S0_f_param_2];
	ld.param.u64 	%rd7, [_Z22compute_adjacency_listPfiiPiS0_S0_f_param_3];
	ld.param.u64 	%rd8, [_Z22compute_adjacency_listPfiiPiS0_S0_f_param_4];
	ld.param.u64 	%rd10, [_Z22compute_adjacency_listPfiiPiS0_S0_f_param_5];
	ld.param.f32 	%f9, [_Z22compute_adjacency_listPfiiPiS0_S0_f_param_6];
	cvta.to.global.u64 	%rd1, %rd9;
	cvta.to.global.u64 	%rd2, %rd10;
	mov.u32 	%r39, %ntid.x;
	mov.u32 	%r40, %ctaid.x;
	mov.u32 	%r1, %tid.x;
	mad.lo.s32 	%r2, %r39, %r40, %r1;
	setp.ge.s32 	%p1, %r2, %r38;
	@%p1 bra 	$L__BB1_31;
	cvta.to.global.u64 	%rd11, %rd8;
	cvta.to.global.u64 	%rd12, %rd7;
	mul.wide.s32 	%rd13, %r2, 4;
	add.s64 	%rd14, %rd11, %rd13;
	ld.global.u32 	%r3, [%rd14];
	add.s64 	%rd15, %rd12, %rd13;
	ld.global.u32 	%r4, [%rd15];
	setp.lt.s32 	%p2, %r37, 1;
	@%p2 bra 	$L__BB1_14;
	mul.lo.s32 	%r5, %r37, %r1;
	and.b32  	%r6, %r37, 15;
	setp.lt.u32 	%p3, %r37, 16;
	mov.b32 	%r83, 0;
	@%p3 bra 	$L__BB1_5;
	and.b32  	%r83, %r37, 2147483632;
	mov.b32 	%r93, 0;
	mul.wide.s32 	%rd18, %r38, 4;
$L__BB1_4:
	.pragma "nounroll";
	mad.lo.s32 	%r43, %r93, %r38, %r2;
	mul.wide.s32 	%rd16, %r43, 4;
	add.s64 	%rd17, %rd1, %rd16;
	ld.global.f32 	%f10, [%rd17];
	add.s32 	%r44, %r93, %r5;
	shl.b32 	%r45, %r44, 2;
	mov.u32 	%r46, coordinates;
	add.s32 	%r47, %r46, %r45;
	st.shared.f32 	[%r47], %f10;
	add.s64 	%rd19, %rd17, %rd18;
	ld.global.f32 	%f11, [%rd19];
	st.shared.f32 	[%r47+4], %f11;
	add.s64 	%rd20, %rd19, %rd18;
	ld.global.f32 	%f12, [%rd20];
	st.shared.f32 	[%r47+8], %f12;
	add.s64 	%rd21, %rd20, %rd18;
	ld.global.f32 	%f13, [%rd21];
	st.shared.f32 	[%r47+12], %f13;
	add.s64 	%rd22, %rd21, %rd18;
	ld.global.f32 	%f14, [%rd22];
	st.shared.f32 	[%r47+16], %f14;
	add.s64 	%rd23, %rd22, %rd18;
	ld.global.f32 	%f15, [%rd23];
	st.shared.f32 	[%r47+20], %f15;
	add.s64 	%rd24, %rd23, %rd18;
	ld.global.f32 	%f16, [%rd24];
	st.shared.f32 	[%r47+24], %f16;
	add.s64 	%rd25, %rd24, %rd18;
	ld.global.f32 	%f17, [%rd25];
	st.shared.f32 	[%r47+28], %f17;
	add.s64 	%rd26, %rd25, %rd18;
	ld.global.f32 	%f18, [%rd26];
	st.shared.f32 	[%r47+32], %f18;
	add.s64 	%rd27, %rd26, %rd18;
	ld.global.f32 	%f19, [%rd27];
	st.shared.f32 	[%r47+36], %f19;
	add.s64 	%rd28, %rd27, %rd18;
	ld.global.f32 	%f20, [%rd28];
	st.shared.f32 	[%r47+40], %f20;
	add.s64 	%rd29, %rd28, %rd18;
	ld.global.f32 	%f21, [%rd29];
	st.shared.f32 	[%r47+44], %f21;
	add.s64 	%rd30, %rd29, %rd18;
	ld.global.f32 	%f22, [%rd30];
	st.shared.f32 	[%r47+48], %f22;
	add.s64 	%rd31, %rd30, %rd18;
	ld.global.f32 	%f23, [%rd31];
	st.shared.f32 	[%r47+52], %f23;
	add.s64 	%rd32, %rd31, %rd18;
	ld.global.f32 	%f24, [%rd32];
	st.shared.f32 	[%r47+56], %f24;
	add.s64 	%rd33, %rd32, %rd18;
	ld.global.f32 	%f25, [%rd33];
	st.shared.f32 	[%r47+60], %f25;
	add.s32 	%r93, %r93, 16;
	setp.eq.s32 	%p4, %r93, %r83;
	@%p4 bra 	$L__BB1_5;
	bra.uni 	$L__BB1_4;
$L__BB1_5:
	setp.eq.s32 	%p5, %r6, 0;
	@%p5 bra 	$L__BB1_14;
	and.b32  	%r9, %r37, 7;
	setp.lt.u32 	%p6, %r6, 8;
	@%p6 bra 	$L__BB1_8;
	mad.lo.s32 	%r48, %r83, %r38, %r2;
	mul.wide.s32 	%rd34, %r48, 4;
	add.s64 	%rd35, %rd1, %rd34;
	ld.global.f32 	%f26, [%rd35];
	add.s32 	%r49, %r83, %r5;
	shl.b32 	%r50, %r49, 2;
	mov.u32 	%r51, coordinates;
	add.s32 	%r52, %r51, %r50;
	st.shared.f32 	[%r52], %f26;
	mul.wide.s32 	%rd36, %r38, 4;
	add.s64 	%rd37, %rd35, %rd36;
	ld.global.f32 	%f27, [%rd37];
	st.shared.f32 	[%r52+4], %f27;
	add.s64 	%rd38, %rd37, %rd36;
	ld.global.f32 	%f28, [%rd38];
	st.shared.f32 	[%r52+8], %f28;
	add.s64 	%rd39, %rd38, %rd36;
	ld.global.f32 	%f29, [%rd39];
	st.shared.f32 	[%r52+12], %f29;
	add.s64 	%rd40, %rd39, %rd36;
	ld.global.f32 	%f30, [%rd40];
	st.shared.f32 	[%r52+16], %f30;
	add.s64 	%rd41, %rd40, %rd36;
	ld.global.f32 	%f31, [%rd41];
	st.shared.f32 	[%r52+20], %f31;
	add.s64 	%rd42, %rd41, %rd36;
	ld.global.f32 	%f32, [%rd42];
	st.shared.f32 	[%r52+24], %f32;
	add.s64 	%rd43, %rd42, %rd36;
	ld.global.f32 	%f33, [%rd43];
	st.shared.f32 	[%r52+28], %f33;
	add.s32 	%r83, %r83, 8;
$L__BB1_8:
	setp.eq.s32 	%p7, %r9, 0;
	@%p7 bra 	$L__BB1_14;
	and.b32  	%r12, %r37, 3;
	setp.lt.u32 	%p8, %r9, 4;
	@%p8 bra 	$L__BB1_11;
	mad.lo.s32 	%r53, %r83, %r38, %r2;
	mul.wide.s32 	%rd44, %r53, 4;
	add.s64 	%rd45, %rd1, %rd44;
	ld.global.f32 	%f34, [%rd45];
	add.s32 	%r54, %r83, %r5;
	shl.b32 	%r55, %r54, 2;
	mov.u32 	%r56, coordinates;
	add.s32 	%r57, %r56, %r55;
	st.shared.f32 	[%r57], %f34;
	mul.wide.s32 	%rd46, %r38, 4;
	add.s64 	%rd47, %rd45, %rd46;
	ld.global.f32 	%f35, [%rd47];
	st.shared.f32 	[%r57+4], %f35;
	add.s64 	%rd48, %rd47, %rd46;
	ld.global.f32 	%f36, [%rd48];
	st.shared.f32 	[%r57+8], %f36;
	add.s64 	%rd49, %rd48, %rd46;
	ld.global.f32 	%f37, [%rd49];
	st.shared.f32 	[%r57+12], %f37;
	add.s32 	%r83, %r83, 4;
$L__BB1_11:
	setp.eq.s32 	%p9, %r12, 0;
	@%p9 bra 	$L__BB1_14;
	mov.b32 	%r87, 0;
	mov.u32 	%r62, coordinates;
$L__BB1_13:
	.pragma "nounroll";
	mad.lo.s32 	%r59, %r83, %r38, %r2;
	mul.wide.s32 	%rd50, %r59, 4;
	add.s64 	%rd51, %rd1, %rd50;
	ld.global.f32 	%f38, [%rd51];
	add.s32 	%r60, %r83, %r5;
	shl.b32 	%r61, %r60, 2;
	add.s32 	%r63, %r62, %r61;
	st.shared.f32 	[%r63], %f38;
	add.s32 	%r83, %r83, 1;
	add.s32 	%r87, %r87, 1;
	setp.ne.s32 	%p10, %r87, %r12;
	@%p10 bra 	$L__BB1_13;
$L__BB1_14:
	min.s32 	%r64, %r38, %r4;
	setp.lt.s32 	%p11, %r64, 1;
	@%p11 bra 	$L__BB1_31;
	setp.lt.s32 	%p12, %r37, 1;
	@%p12 bra 	$L__BB1_27;
	neg.s32 	%r19, %r37;
	mul.wide.u32 	%rd3, %r38, 4;
	mul.lo.s32 	%r68, %r1, %r37;
	shl.b32 	%r69, %r68, 2;
	mov.u32 	%r70, coordinates;
	add.s32 	%r20, %r70, %r69;
	mov.b32 	%r88, 0;
	mov.u32 	%r89, %r88;
$L__BB1_17:
	mul.wide.u32 	%rd54, %r88, 4;
	add.s64 	%rd57, %rd1, %rd54;
	mov.f32 	%f99, 0f00000000;
	mov.u32 	%r90, %r20;
	mov.u32 	%r91, %r19;
$L__BB1_18:
	ld.shared.f32 	%f41, [%r90];
	ld.global.f32 	%f42, [%rd57];
	sub.f32 	%f2, %f41, %f42;
	abs.f32 	%f3, %f2;
	setp.eq.f32 	%p17, %f2, 0f3F800000;
	mov.f32 	%f100, 0f3F800000;
	@%p17 bra 	$L__BB1_23;
	setp.nan.f32 	%p18, %f3, %f3;
	@%p18 bra 	$L__BB1_22;
	setp.lt.f32 	%p19, %f3, 0f00800000;
	mul.f32 	%f43, %f3, 0f4B800000;
	selp.f32 	%f44, %f43, %f3, %p19;
	mov.b32 	%r71, %f44;
	add.s32 	%r72, %r71, -1060439283;
	and.b32  	%r73, %r72, -8388608;
	sub.s32 	%r74, %r71, %r73;
	mov.b32 	%f45, %r74;
	cvt.rn.f32.s32 	%f46, %r73;
	selp.f32 	%f47, 0fC1C00000, 0f00000000, %p19;
	fma.rn.f32 	%f48, %f46, 0f34000000, %f47;
	add.f32 	%f49, %f45, 0fBF800000;
	add.f32 	%f50, %f45, 0f3F800000;
	rcp.approx.ftz.f32 	%f51, %f50;
	add.f32 	%f52, %f49, %f49;
	mul.f32 	%f53, %f52, %f51;
	mul.f32 	%f54, %f53, %f53;
	neg.f32 	%f55, %f53;
	sub.f32 	%f56, %f49, %f53;
	add.f32 	%f57, %f56, %f56;
	fma.rn.f32 	%f58, %f55, %f49, %f57;
	mul.rn.f32 	%f59, %f51, %f58;
	fma.rn.f32 	%f60, %f54, 0f3A2C32E4, 0f3B52E7DB;
	fma.rn.f32 	%f61, %f60, %f54, 0f3C93BB73;
	fma.rn.f32 	%f62, %f61, %f54, 0f3DF6384F;
	mul.rn.f32 	%f63, %f62, %f54;
	fma.rn.f32 	%f64, %f53, 0f3FB8AA3B, %f48;
	mul.f32 	%f65, %f63, 0f40400000;
	sub.f32 	%f66, %f48, %f64;
	fma.rn.f32 	%f67, %f53, 0f3FB8AA3B, %f66;
	fma.rn.f32 	%f68, %f59, 0f3FB8AA3B, %f67;
	fma.rn.f32 	%f69, %f53, 0f32A55E34, %f68;
	fma.rn.f32 	%f70, %f65, %f59, %f69;
	fma.rn.f32 	%f71, %f63, %f53, %f70;
	add.rn.f32 	%f72, %f64, %f71;
	mov.f32 	%f73, 0f40000000;
	mul.rn.f32 	%f74, %f72, %f73;
	cvt.rni.f32.f32 	%f75, %f74;
	sub.f32 	%f76, %f74, %f75;
	neg.f32 	%f77, %f74;
	fma.rn.f32 	%f78, %f72, 0f40000000, %f77;
	neg.f32 	%f79, %f64;
	add.rn.f32 	%f80, %f72, %f79;
	neg.f32 	%f81, %f80;
	add.rn.f32 	%f82, %f71, %f81;
	fma.rn.f32 	%f83, %f82, 0f40000000, %f78;
	add.f32 	%f84, %f76, %f83;
	setp.gt.f32 	%p20, %f75, 0f00000000;
	selp.b32 	%r75, 0, -2097152000, %p20;
	setp.neu.f32 	%p21, %f2, 0f00000000;
	setp.neu.f32 	%p22, %f3, 0f7F800000;
	setp.lt.f32 	%p23, %f74, 0f00000000;
	selp.f32 	%f85, 0f00000000, 0f7F800000, %p23;
	abs.f32 	%f86, %f74;
	setp.gt.f32 	%p24, %f86, 0f43180000;
	cvt.rzi.s32.f32 	%r76, %f75;
	shl.b32 	%r77, %r76, 23;
	sub.s32 	%r78, %r77, %r75;
	mov.b32 	%f87, %r78;
	add.s32 	%r79, %r75, 2130706432;
	mov.b32 	%f88, %r79;
	fma.rn.f32 	%f89, %f84, 0f391FCB8E, 0f3AAF85ED;
	fma.rn.f32 	%f90, %f89, %f84, 0f3C1D9856;
	fma.rn.f32 	%f91, %f90, %f84, 0f3D6357BB;
	fma.rn.f32 	%f92, %f91, %f84, 0f3E75FDEC;
	fma.rn.f32 	%f93, %f92, %f84, 0f3F317218;
	fma.rn.f32 	%f94, %f93, %f84, 0f3F800000;
	mul.f32 	%f95, %f94, %f88;
	mul.f32 	%f96, %f95, %f87;
	selp.f32 	%f100, %f85, %f96, %p24;
	and.pred  	%p25, %p21, %p22;
	@%p25 bra 	$L__BB1_23;
	add.f32 	%f97, %f2, %f2;
	mov.b32 	%r80, %f97;
	and.b32  	%r81, %r80, 2147483647;
	mov.b32 	%f100, %r81;
	bra.uni 	$L__BB1_23;
$L__BB1_22:
	mov.f32 	%f98, 0f40000000;
	add.rn.f32 	%f100, %f2, %f98;
$L__BB1_23:
	add.f32 	%f99, %f99, %f100;
	add.s32 	%r91, %r91, 1;
	setp.eq.s32 	%p26, %r91, 0;
	add.s64 	%rd57, %rd57, %rd3;
	add.s32 	%r90, %r90, 4;
	@%p26 bra 	$L__BB1_24;
	bra.uni 	$L__BB1_18;
$L__BB1_24:
	setp.lt.f32 	%p27, %f99, %f9;
	@%p27 bra 	$L__BB1_25;
	bra.uni 	$L__BB1_26;
$L__BB1_25:
	add.s32 	%r82, %r89, %r3;
	mul.wide.s32 	%rd55, %r82, 4;
	add.s64 	%rd56, %rd2, %rd55;
	st.global.u32 	[%rd56], %r88;
	add.s32 	%r89, %r89, 1;
$L__BB1_26:
	add.s32 	%r88, %r88, 1;
	setp.ge.s32 	%p28, %r88, %r38;
	setp.ge.s32 	%p29, %r89, %r4;
	or.pred  	%p30, %p28, %p29;
	@%p30 bra 	$L__BB1_31;
	bra.uni 	$L__BB1_17;
$L__BB1_27:
	mov.b32 	%r94, 0;
	mov.u32 	%r96, %r94;
$L__BB1_28:
	setp.leu.f32 	%p13, %f9, 0f00000000;
	@%p13 bra 	$L__BB1_30;
	add.s32 	%r66, %r96, %r3;
	mul.wide.s32 	%rd52, %r66, 4;
	add.s64 	%rd53, %rd2, %rd52;
	st.global.u32 	[%rd53], %r94;
	add.s32 	%r96, %r96, 1;
$L__BB1_30:
	add.s32 	%r94, %r94, 1;
	setp.lt.s32 	%p14, %r94, %r38;
	setp.lt.s32 	%p15, %r96, %r4;
	and.pred  	%p16, %p14, %p15;
	@%p16 bra 	$L__BB1_28;
$L__BB1_31:
	ret;

}
	// .globl	_Z10kernel_bfsPiS_iS_S_S_
.visible .entry _Z10kernel_bfsPiS_iS_S_S_(
	.param .u64 .ptr .align 1 _Z10kernel_bfsPiS_iS_S_S__param_0,
	.param .u64 .ptr .align 1 _Z10kernel_bfsPiS_iS_S_S__param_1,
	.param .u32 _Z10kernel_bfsPiS_iS_S_S__param_2,
	.param .u64 .ptr .align 1 _Z10kernel_bfsPiS_iS_S_S__param_3,
	.param .u64 .ptr .align 1 _Z10kernel_bfsPiS_iS_S_S__param_4,
	.param .u64 .ptr .align 1 _Z10kernel_bfsPiS_iS_S_S__param_5
)
{
	.reg .pred 	%p<6>;
	.reg .b32 	%r<24>;
	.reg .b64 	%rd<23>;

	ld.param.u64 	%rd9, [_Z10kernel_bfsPiS_iS_S_S__param_0];
	ld.param.u64 	%rd10, [_Z10kernel_bfsPiS_iS_S_S__param_1];
	ld.param.u32 	%r10, [_Z10kernel_bfsPiS_iS_S_S__param_2];
	ld.param.u64 	%rd6, [_Z10kernel_bfsPiS_iS_S_S__param_3];
	ld.param.u64 	%rd7, [_Z10kernel_bfsPiS_iS_S_S__param_4];
	ld.param.u64 	%rd8, [_Z10kernel_bfsPiS_iS_S_S__param_5];
	cvta.to.global.u64 	%rd1, %rd10;
	cvta.to.global.u64 	%rd2, %rd9;
	mov.u32 	%r11, %ntid.x;
	mov.u32 	%r12, %ctaid.x;
	mov.u32 	%r13, %tid.x;
	mad.lo.s32 	%r1, %r11, %r12, %r13;
	setp.ge.s32 	%p1, %r1, %r10;
	@%p1 bra 	$L__BB2_7;
	mul.wide.s32 	%rd11, %r1, 4;
	add.s64 	%rd3, %rd2, %rd11;
	ld.global.u32 	%r14, [%rd3];
	setp.eq.s32 	%p2, %r14, 0;
	@%p2 bra 	$L__BB2_7;
	mov.b32 	%r15, 0;
	st.global.u32 	[%rd3], %r15;
	add.s64 	%rd13, %rd1, %rd11;
	mov.b32 	%r16, 1;
	st.global.u32 	[%rd13], %r16;
	cvta.to.global.u64 	%rd14, %rd7;
	add.s64 	%rd15, %rd14, %rd11;
	ld.global.u32 	%r2, [%rd15];
	cvta.to.global.u64 	%rd16, %rd6;
	add.s64 	%rd4, %rd16, %rd11;
	ld.global.u32 	%r23, [%rd4];
	setp.lt.s32 	%p3, %r23, 1;
	@%p3 bra 	$L__BB2_7;
	cvta.to.global.u64 	%rd5, %rd8;
	mov.b32 	%r22, 0;
$L__BB2_4:
	add.s32 	%r18, %r22, %r2;
	mul.wide.s32 	%rd17, %r18, 4;
	add.s64 	%rd18, %rd5, %rd17;
	ld.global.u32 	%r6, [%rd18];
	mul.wide.s32 	%rd19, %r6, 4;
	add.s64 	%rd20, %rd1, %rd19;
	ld.global.u32 	%r19, [%rd20];
	setp.ne.s32 	%p4, %r19, 0;
	@%p4 bra 	$L__BB2_6;
	add.s64 	%rd22, %rd2, %rd19;
	mov.b32 	%r20, 1;
	st.global.u32 	[%rd22], %r20;
	ld.global.u32 	%r23, [%rd4];
$L__BB2_6:
	add.s32 	%r22, %r22, 1;
	setp.lt.s32 	%p5, %r22, %r23;
	@%p5 bra 	$L__BB2_4;
$L__BB2_7:
	ret;

}
	// .globl	_Z18cluster_assignmentPiS_ii
.visible .entry _Z18cluster_assignmentPiS_ii(
	.param .u64 .ptr .align 1 _Z18cluster_assignmentPiS_ii_param_0,
	.param .u64 .ptr .align 1 _Z18cluster_assignmentPiS_ii_param_1,
	.param .u32 _Z18cluster_assignmentPiS_ii_param_2,
	.param .u32 _Z18cluster_assignmentPiS_ii_param_3
)
{
	.reg .pred 	%p<4>;
	.reg .b32 	%r<9>;
	.reg .b64 	%rd<9>;

	ld.param.u64 	%rd2, [_Z18cluster_assignmentPiS_ii_param_0];
	ld.param.u64 	%rd3, [_Z18cluster_assignmentPiS_ii_param_1];
	ld.param.u32 	%r3, [_Z18cluster_assignmentPiS_ii_param_2];
	ld.param.u32 	%r2, [_Z18cluster_assignmentPiS_ii_param_3];
	mov.u32 	%r4, %ntid.x;
	mov.u32 	%r5, %ctaid.x;
	mov.u32 	%r6, %tid.x;
	mad.lo.s32 	%r1, %r4, %r5, %r6;
	setp.ge.s32 	%p1, %r1, %r3;
	@%p1 bra 	$L__BB3_4;
	cvta.to.global.u64 	%rd4, %rd2;
	mul.wide.s32 	%rd5, %r1, 4;
	add.s64 	%rd6, %rd4, %rd5;
	ld.global.u32 	%r7, [%rd6];
	setp.ne.s32 	%p2, %r7, 1;
	@%p2 bra 	$L__BB3_4;
	cvta.to.global.u64 	%rd7, %rd3;
	add.s64 	%rd1, %rd7, %rd5;
	ld.global.u32 	%r8, [%rd1];
	setp.ne.s32 	%p3, %r8, 0;
	@%p3 bra 	$L__BB3_4;
	st.global.u32 	[%rd1], %r2;
$L__BB3_4:
	ret;

}
	// .globl	_ZN3cub18CUB_300001_SM_10006detail11EmptyKernelIvEEvv
.visible .entry _ZN3cub18CUB_300001_SM_10006detail11EmptyKernelIvEEvv()
{


	ret;

}


// ===== COMPILED SASS (sm_100) =====

	.target	sm_100

	.elftype	@"ET_EXEC"


//--------------------- .note.nv.tkinfo           --------------------------
	.section	.note.nv.tkinfo,"",@"SHT_NOTE"
	.sectionflags	@"SHF_NOTE_NV_TKINFO"
	.tkinfo
        /*0018*/ 	.word	0x00000002
        /*0030*/ 	.string	""
        /*0030*/ 	.string	"ptxas"
        /*0030*/ 	.string	"Cuda compilation tools, release 13.0, V13.0.88"
        /*0030*/ 	.string	"Build cuda_13.0.r13.0/compiler.36424714_0"
        /*0030*/ 	.string	"-arch sm_100 -m 64 "



//--------------------- .note.nv.cuinfo           --------------------------
	.section	.note.nv.cuinfo,"",@"SHT_NOTE"
	.sectionflags	@"SHF_NOTE_NV_CUINFO"
        /*0018*/ 	.short	0x0002
        /*001a*/ 	.short	0x0064
        /*001c*/ 	.short	0x0082
	.zero		2


//--------------------- .nv.info                  --------------------------
	.section	.nv.info,"",@"SHT_CUDA_INFO"
	.align	4


	//----- nvinfo : EIATTR_REGCOUNT
	.align		4
        /*0000*/ 	.byte	0x04, 0x2f
        /*0002*/ 	.short	(.L_44 - .L_43)
	.align		4
.L_43:
        /*0004*/ 	.word	index@(_Z15compute_degreesPfiiPif)
        /*0008*/ 	.word	0x00000020


	//----- nvinfo : EIATTR_FRAME_SIZE
	.align		4
.L_44:
        /*000c*/ 	.byte	0x04, 0x11
        /*000e*/ 	.short	(.L_46 - .L_45)
	.align		4
.L_45:
        /*0010*/ 	.word	index@(_Z15compute_degreesPfiiPif)
        /*0014*/ 	.word	0x00000000


	//----- nvinfo : EIATTR_REGCOUNT
	.align		4
.L_46:
        /*0018*/ 	.byte	0x04, 0x2f
        /*001a*/ 	.short	(.L_48 - .L_47)
	.align		4
.L_47:
        /*001c*/ 	.word	index@(_Z22compute_adjacency_listPfiiPiS0_S0_f)
        /*0020*/ 	.word	0x00000020


	//----- nvinfo : EIATTR_FRAME_SIZE
	.align		4
.L_48:
        /*0024*/ 	.byte	0x04, 0x11
        /*0026*/ 	.short	(.L_50 - .L_49)
	.align		4
.L_49:
        /*0028*/ 	.word	index@(_Z22compute_adjacency_listPfiiPiS0_S0_f)
        /*002c*/ 	.word	0x00000000


	//----- nvinfo : EIATTR_REGCOUNT
	.align		4
.L_50:
        /*0030*/ 	.byte	0x04, 0x2f
        /*0032*/ 	.short	(.L_52 - .L_51)
	.align		4
.L_51:
        /*0034*/ 	.word	index@(_Z10kernel_bfsPiS_iS_S_S_)
        /*0038*/ 	.word	0x00000012


	//----- nvinfo : EIATTR_FRAME_SIZE
	.align		4
.L_52:
        /*003c*/ 	.byte	0x04, 0x11
        /*003e*/ 	.short	(.L_54 - .L_53)
	.align		4
.L_53:
        /*0040*/ 	.word	index@(_Z10kernel_bfsPiS_iS_S_S_)
        /*0044*/ 	.word	0x00000000


	//----- nvinfo : EIATTR_REGCOUNT
	.align		4
.L_54:
        /*0048*/ 	.byte	0x04, 0x2f
        /*004a*/ 	.short	(.L_56 - .L_55)
	.align		4
.L_55:
        /*004c*/ 	.word	index@(_Z18cluster_assignmentPiS_ii)
        /*0050*/ 	.word	0x00000008


	//----- nvinfo : EIATTR_FRAME_SIZE
	.align		4
.L_56:
        /*0054*/ 	.byte	0x04, 0x11
        /*0056*/ 	.short	(.L_58 - .L_57)
	.align		4
.L_57:
        /*0058*/ 	.word	index@(_Z18cluster_assignmentPiS_ii)
        /*005c*/ 	.word	0x00000000


	//----- nvinfo : EIATTR_REGCOUNT
	.align		4
.L_58:
        /*0060*/ 	.byte	0x04, 0x2f
        /*0062*/ 	.short	(.L_60 - .L_59)
	.align		4
.L_59:
        /*0064*/ 	.word	index@(_ZN3cub18CUB_300001_SM_10006detail11EmptyKernelIvEEvv)
        /*0068*/ 	.word	0x00000004


	//----- nvinfo : EIATTR_FRAME_SIZE
	.align		4
.L_60:
        /*006c*/ 	.byte	0x04, 0x11
        /*006e*/ 	.short	(.L_62 - .L_61)
	.align		4
.L_61:
        /*0070*/ 	.word	index@(_ZN3cub18CUB_300001_SM_10006detail11EmptyKernelIvEEvv)
        /*0074*/ 	.word	0x00000000


	//----- nvinfo : EIATTR_MIN_STACK_SIZE
	.align		4
.L_62:
        /*0078*/ 	.byte	0x04, 0x12
        /*007a*/ 	.short	(.L_64 - .L_63)
	.align		4
.L_63:
        /*007c*/ 	.word	index@(_ZN3cub18CUB_300001_SM_10006detail11EmptyKernelIvEEvv)
        /*0080*/ 	.word	0x00000000


	//----- nvinfo : EIATTR_MIN_STACK_SIZE
	.align		4
.L_64:
        /*0084*/ 	.byte	0x04, 0x12
        /*0086*/ 	.short	(.L_66 - .L_65)
	.align		4
.L_65:
        /*0088*/ 	.word	index@(_Z18cluster_assignmentPiS_ii)
        /*008c*/ 	.word	0x00000000


	//----- nvinfo : EIATTR_MIN_STACK_SIZE
	.align		4
.L_66:
        /*0090*/ 	.byte	0x04, 0x12
        /*0092*/ 	.short	(.L_68 - .L_67)
	.align		4
.L_67:
        /*0094*/ 	.word	index@(_Z10kernel_bfsPiS_iS_S_S_)
        /*0098*/ 	.word	0x00000000


	//----- nvinfo : EIATTR_MIN_STACK_SIZE
	.align		4
.L_68:
        /*009c*/ 	.byte	0x04, 0x12
        /*009e*/ 	.short	(.L_70 - .L_69)
	.align		4
.L_69:
        /*00a0*/ 	.word	index@(_Z22compute_adjacency_listPfiiPiS0_S0_f)
        /*00a4*/ 	.word	0x00000000


	//----- nvinfo : EIATTR_MIN_STACK_SIZE
	.align		4
.L_70:
        /*00a8*/ 	.byte	0x04, 0x12
        /*00aa*/ 	.short	(.L_72 - .L_71)
	.align		4
.L_71:
        /*00ac*/ 	.word	index@(_Z15compute_degreesPfiiPif)
        /*00b0*/ 	.word	0x00000000
.L_72:


//--------------------- .nv.compat                --------------------------
	.section	.nv.compat,"",@"SHT_CUDA_COMPAT_INFO"
	.align	4
        /*0000*/ 	.byte	0x02, 0x09, 0x00, 0x00, 0x02, 0x02, 0x01, 0x00, 0x02, 0x05, 0x05, 0x00, 0x03, 0x07, 0x01, 0x01
        /*0010*/ 	.byte	0x02, 0x03, 0x00, 0x00, 0x02, 0x06, 0x01, 0x00, 0x04, 0x0b, 0x08, 0x00, 0x01, 0x00, 0x00, 0x00
        /*0020*/ 	.byte	0x00, 0x00, 0x00, 0x00


//--------------------- .nv.info._ZN3cub18CUB_300001_SM_10006detail11EmptyKernelIvEEvv --------------------------
	.section	.nv.info._ZN3cub18CUB_300001_SM_10006detail11EmptyKernelIvEEvv,"",@"SHT_CUDA_INFO"
	.sectionflags	@""
	.align	4


	//----- nvinfo : EIATTR_CUDA_API_VERSION
	.align		4
        /*0000*/ 	.byte	0x04, 0x37
        /*0002*/ 	.short	(.L_74 - .L_73)
.L_73:
        /*0004*/ 	.word	0x00000082


	//----- nvinfo : EIATTR_SPARSE_MMA_MASK
	.align		4
.L_74:
        /*0008*/ 	.byte	0x03, 0x50
        /*000a*/ 	.short	0x0000


	//----- nvinfo : EIATTR_MAXREG_COUNT
	.align		4
        /*000c*/ 	.byte	0x03, 0x1b
        /*000e*/ 	.short	0x00ff


	//----- nvinfo : EIATTR_MERCURY_ISA_VERSION
	.align		4
        /*0010*/ 	.byte	0x03, 0x5f
        /*0012*/ 	.short	0x0101


	//----- nvinfo : EIATTR_VRC_CTA_INIT_COUNT
	.align		4
        /*0014*/ 	.byte	0x02, 0x4a
	.zero		1
	.zero		1


	//----- nvinfo : EIATTR_EXIT_INSTR_OFFSETS
	.align		4
        /*0018*/ 	.byte	0x04, 0x1c
        /*001a*/ 	.short	(.L_76 - .L_75)


	//   ....[0]....
.L_75:
        /*001c*/ 	.word	0x00000010


	//----- nvinfo : EIATTR_SW_WAR
	.align		4
.L_76:
        /*0020*/ 	.byte	0x04, 0x36
        /*0022*/ 	.short	(.L_78 - .L_77)
.L_77:
        /*0024*/ 	.word	0x00000008
.L_78:


//--------------------- .nv.info._Z18cluster_assignmentPiS_ii --------------------------
	.section	.nv.info._Z18cluster_assignmentPiS_ii,"",@"SHT_CUDA_INFO"
	.sectionflags	@""
	.align	4


	//----- nvinfo : EIATTR_CUDA_API_VERSION
	.align		4
        /*0000*/ 	.byte	0x04, 0x37
        /*0002*/ 	.short	(.L_80 - .L_79)
.L_79:
        /*0004*/ 	.word	0x00000082


	//----- nvinfo : EIATTR_KPARAM_INFO
	.align		4
.L_80:
        /*0008*/ 	.byte	0x04, 0x17
        /*000a*/ 	.short	(.L_82 - .L_81)
.L_81:
        /*000c*/ 	.word	0x00000000
        /*0010*/ 	.short	0x0003
        /*0012*/ 	.short	0x0014
        /*0014*/ 	.byte	0x00, 0xf0, 0x11, 0x00


	//----- nvinfo : EIATTR_KPARAM_INFO
	.align		4
.L_82:
        /*0018*/ 	.byte	0x04, 0x17
        /*001a*/ 	.short	(.L_84 - .L_83)
.L_83:
        /*001c*/ 	.word	0x00000000
        /*0020*/ 	.short	0x0002
        /*0022*/ 	.short	0x0010
        /*0024*/ 	.byte	0x00, 0xf0, 0x11, 0x00


	//----- nvinfo : EIATTR_KPARAM_INFO
	.align		4
.L_84:
        /*0028*/ 	.byte	0x04, 0x17
        /*002a*/ 	.short	(.L_86 - .L_85)
.L_85:
        /*002c*/ 	.word	0x00000000
        /*0030*/ 	.short	0x0001
        /*0032*/ 	.short	0x0008
        /*0034*/ 	.byte	0x00, 0xf5, 0x21, 0x00


	//----- nvinfo : EIATTR_KPARAM_INFO
	.align		4
.L_86:
        /*0038*/ 	.byte	0x04, 0x17
        /*003a*/ 	.short	(.L_88 - .L_87)
.L_87:
        /*003c*/ 	.word	0x00000000
        /*0040*/ 	.short	0x0000
        /*0042*/ 	.short	0x0000
        /*0044*/ 	.byte	0x00, 0xf5, 0x21, 0x00


	//----- nvinfo : EIATTR_SPARSE_MMA_MASK
	.align		4
.L_88:
        /*0048*/ 	.byte	0x03, 0x50
        /*004a*/ 	.short	0x0000


	//----- nvinfo : EIATTR_MAXREG_COUNT
	.align		4
        /*004c*/ 	.byte	0x03, 0x1b
        /*004e*/ 	.short	0x00ff


	//----- nvinfo : EIATTR_MERCURY_ISA_VERSION
	.align		4
        /*0050*/ 	.byte	0x03, 0x5f
        /*0052*/ 	.short	0x0101


	//----- nvinfo : EIATTR_VRC_CTA_INIT_COUNT
	.align		4
        /*0054*/ 	.byte	0x02, 0x4a
	.zero		1
	.zero		1


	//----- nvinfo : EIATTR_EXIT_INSTR_OFFSETS
	.align		4
        /*0058*/ 	.byte	0x04, 0x1c
        /*005a*/ 	.short	(.L_90 - .L_89)


	//   ....[0]....
.L_89:
        /*005c*/ 	.word	0x00000070


	//   ....[1]....
        /*0060*/ 	.word	0x000000d0


	//   ....[2]....
        /*0064*/ 	.word	0x00000120


	//   ....[3]....
        /*0068*/ 	.word	0x00000150


	//----- nvinfo : EIATTR_CBANK_PARAM_SIZE
	.align		4
.L_90:
        /*006c*/ 	.byte	0x03, 0x19
        /*006e*/ 	.short	0x0018


	//----- nvinfo : EIATTR_PARAM_CBANK
	.align		4
        /*0070*/ 	.byte	0x04, 0x0a
        /*0072*/ 	.short	(.L_92 - .L_91)
	.align		4
.L_91:
        /*0074*/ 	.word	index@(.nv.constant0._Z18cluster_assignmentPiS_ii)
        /*0078*/ 	.short	0x0380
        /*007a*/ 	.short	0x0018


	//----- nvinfo : EIATTR_SW_WAR
	.align		4
.L_92:
        /*007c*/ 	.byte	0x04, 0x36
        /*007e*/ 	.short	(.L_94 - .L_93)
.L_93:
        /*0080*/ 	.word	0x00000008
.L_94:


//--------------------- .nv.info._Z10kernel_bfsPiS_iS_S_S_ --------------------------
	.section	.nv.info._Z10kernel_bfsPiS_iS_S_S_,"",@"SHT_CUDA_INFO"
	.sectionflags	@""
	.align	4


	//----- nvinfo : EIATTR_CUDA_API_VERSION
	.align		4
        /*0000*/ 	.byte	0x04, 0x37
        /*0002*/ 	.short	(.L_96 - .L_95)
.L_95:
        /*0004*/ 	.word	0x00000082


	//----- nvinfo : EIATTR_KPARAM_INFO
	.align		4
.L_96:
        /*0008*/ 	.byte	0x04, 0x17
        /*000a*/ 	.short	(.L_98 - .L_97)
.L_97:
        /*000c*/ 	.word	0x00000000
        /*0010*/ 	.short	0x0005
        /*0012*/ 	.short	0x0028
        /*0014*/ 	.byte	0x00, 0xf5, 0x21, 0x00


	//----- nvinfo : EIATTR_KPARAM_INFO
	.align		4
.L_98:
        /*0018*/ 	.byte	0x04, 0x17
        /*001a*/ 	.short	(.L_100 - .L_99)
.L_99:
        /*001c*/ 	.word	0x00000000
        /*0020*/ 	.short	0x0004
        /*0022*/ 	.short	0x0020
        /*0024*/ 	.byte	0x00, 0xf5, 0x21, 0x00


	//----- nvinfo : EIATTR_KPARAM_INFO
	.align		4
.L_100:
        /*0028*/ 	.byte	0x04, 0x17
        /*002a*/ 	.short	(.L_102 - .L_101)
.L_101:
        /*002c*/ 	.word	0x00000000
        /*0030*/ 	.short	0x0003
        /*0032*/ 	.short	0x0018
        /*0034*/ 	.byte	0x00, 0xf5, 0x21, 0x00


	//----- nvinfo : EIATTR_KPARAM_INFO
	.align		4
.L_102:
        /*0038*/ 	.byte	0x04, 0x17
        /*003a*/ 	.short	(.L_104 - .L_103)
.L_103:
        /*003c*/ 	.word	0x00000000
        /*0040*/ 	.short	0x0002
        /*0042*/ 	.short	0x0010
        /*0044*/ 	.byte	0x00, 0xf0, 0x11, 0x00


	//----- nvinfo : EIATTR_KPARAM_INFO
	.align		4
.L_104:
        /*0048*/ 	.byte	0x04, 0x17
        /*004a*/ 	.short	(.L_106 - .L_105)
.L_105:
        /*004c*/ 	.word	0x00000000
        /*0050*/ 	.short	0x0001
        /*0052*/ 	.short	0x0008
        /*0054*/ 	.byte	0x00, 0xf5, 0x21, 0x00


	//----- nvinfo : EIATTR_KPARAM_INFO
	.align		4
.L_106:
        /*0058*/ 	.byte	0x04, 0x17
        /*005a*/ 	.short	(.L_108 - .L_107)
.L_107:
        /*005c*/ 	.word	0x00000000
        /*0060*/ 	.short	0x0000
        /*0062*/ 	.short	0x0000
        /*0064*/ 	.byte	0x00, 0xf5, 0x21, 0x00


	//----- nvinfo : EIATTR_SPARSE_MMA_MASK
	.align		4
.L_108:
        /*0068*/ 	.byte	0x03, 0x50
        /*006a*/ 	.short	0x0000


	//----- nvinfo : EIATTR_MAXREG_COUNT
	.align		4
        /*006c*/ 	.byte	0x03, 0x1b
        /*006e*/ 	.short	0x00ff


	//----- nvinfo : EIATTR_MERCURY_ISA_VERSION
	.align		4
        /*0070*/ 	.byte	0x03, 0x5f
        /*0072*/ 	.short	0x0101


	//----- nvinfo : EIATTR_VRC_CTA_INIT_COUNT
	.align		4
        /*0074*/ 	.byte	0x02, 0x4a
	.zero		1
	.zero		1


	//----- nvinfo : EIATTR_EXIT_INSTR_OFFSETS
	.align		4
        /*0078*/ 	.byte	0x04, 0x1c
        /*007a*/ 	.short	(.L_110 - .L_109)


	//   ....[0]....
.L_109:
        /*007c*/ 	.word	0x00000070


	//   ....[1]....
        /*0080*/ 	.word	0x000000d0


	//   ....[2]....
        /*0084*/ 	.word	0x00000190


	//   ....[3]....
        /*0088*/ 	.word	0x00000300


	//----- nvinfo : EIATTR_CRS_STACK_SIZE
	.align		4
.L_110:
        /*008c*/ 	.byte	0x04, 0x1e
        /*008e*/ 	.short	(.L_112 - .L_111)
.L_111:
        /*0090*/ 	.word	0x00000000


	//----- nvinfo : EIATTR_CBANK_PARAM_SIZE
	.align		4
.L_112:
        /*0094*/ 	.byte	0x03, 0x19
        /*0096*/ 	.short	0x0030


	//----- nvinfo : EIATTR_PARAM_CBANK
	.align		4
        /*0098*/ 	.byte	0x04, 0x0a
        /*009a*/ 	.short	(.L_114 - .L_113)
	.align		4
.L_113:
        /*009c*/ 	.word	index@(.nv.constant0._Z10kernel_bfsPiS_iS_S_S_)
        /*00a0*/ 	.short	0x0380
        /*00a2*/ 	.short	0x0030


	//----- nvinfo : EIATTR_SW_WAR
	.align		4
.L_114:
        /*00a4*/ 	.byte	0x04, 0x36
        /*00a6*/ 	.short	(.L_116 - .L_115)
.L_115:
        /*00a8*/ 	.word	0x00000008
.L_116:


//--------------------- .nv.info._Z22compute_adjacency_listPfiiPiS0_S0_f --------------------------
	.section	.nv.info._Z22compute_adjacency_listPfiiPiS0_S0_f,"",@"SHT_CUDA_INFO"
	.sectionflags	@""
	.align	4


	//----- nvinfo : EIATTR_CUDA_API_VERSION
	.align		4
        /*0000*/ 	.byte	0x04, 0x37
        /*0002*/ 	.short	(.L_118 - .L_117)
.L_117:
        /*0004*/ 	.word	0x00000082


	//----- nvinfo : EIATTR_KPARAM_INFO
	.align		4
.L_118:
        /*0008*/ 	.byte	0x04, 0x17
        /*000a*/ 	.short	(.L_120 - .L_119)
.L_119:
        /*000c*/ 	.word	0x00000000
        /*0010*/ 	.short	0x0006
        /*0012*/ 	.short	0x0028
        /*0014*/ 	.byte	0x00, 0xf0, 0x11, 0x00


	//----- nvinfo : EIATTR_KPARAM_INFO
	.align		4
.L_120:
        /*0018*/ 	.byte	0x04, 0x17
        /*001a*/ 	.short	(.L_122 - .L_121)
.L_121:
        /*001c*/ 	.word	0x00000000
        /*0020*/ 	.short	0x0005
        /*0022*/ 	.short	0x0020
        /*0024*/ 	.byte	0x00, 0xf5, 0x21, 0x00


	//----- nvinfo : EIATTR_KPARAM_INFO
	.align		4
.L_122:
        /*0028*/ 	.byte	0x04, 0x17
        /*002a*/ 	.short	(.L_124 - .L_123)
.L_123:
        /*002c*/ 	.word	0x00000000
        /*0030*/ 	.short	0x0004
        /*0032*/ 	.short	0x0018
        /*0034*/ 	.byte	0x00, 0xf5, 0x21, 0x00


	//----- nvinfo : EIATTR_KPARAM_INFO
	.align		4
.L_124:
        /*0038*/ 	.byte	0x04, 0x17
        /*003a*/ 	.short	(.L_126 - .L_125)
.L_125:
        /*003c*/ 	.word	0x00000000
        /*0040*/ 	.short	0x0003
        /*0042*/ 	.short	0x0010
        /*0044*/ 	.byte	0x00, 0xf5, 0x21, 0x00


	//----- nvinfo : EIATTR_KPARAM_INFO
	.align		4
.L_126:
        /*0048*/ 	.byte	0x04, 0x17
        /*004a*/ 	.short	(.L_128 - .L_127)
.L_127:
        /*004c*/ 	.word	0x00000000
        /*0050*/ 	.short	0x0002
        /*0052*/ 	.short	0x000c
        /*0054*/ 	.byte	0x00, 0xf0, 0x11, 0x00


	//----- nvinfo : EIATTR_KPARAM_INFO
	.align		4
.L_128:
        /*0058*/ 	.byte	0x04, 0x17
        /*005a*/ 	.short	(.L_130 - .L_129)
.L_129:
        /*005c*/ 	.word	0x00000000
        /*0060*/ 	.short	0x0001
        /*0062*/ 	.short	0x0008
        /*0064*/ 	.byte	0x00, 0xf0, 0x11, 0x00


	//----- nvinfo : EIATTR_KPARAM_INFO
	.align		4
.L_130:
        /*0068*/ 	.byte	0x04, 0x17
        /*006a*/ 	.short	(.L_132 - .L_131)
.L_131:
        /*006c*/ 	.word	0x00000000
        /*0070*/ 	.short	0x0000
        /*0072*/ 	.short	0x0000
        /*0074*/ 	.byte	0x00, 0xf5, 0x21, 0x00


	//----- nvinfo : EIATTR_SPARSE_MMA_MASK
	.align		4
.L_132:
        /*0078*/ 	.byte	0x03, 0x50
        /*007a*/ 	.short	0x0000


	//----- nvinfo : EIATTR_MAXREG_COUNT
	.align		4
        /*007c*/ 	.byte	0x03, 0x1b
        /*007e*/ 	.short	0x00ff


	//----- nvinfo : EIATTR_MERCURY_ISA_VERSION
	.align		4
        /*0080*/ 	.byte	0x03, 0x5f
        /*0082*/ 	.short	0x0101


	//----- nvinfo : EIATTR_VRC_CTA_INIT_COUNT
	.align		4
        /*0084*/ 	.byte	0x02, 0x4a
	.zero		1
	.zero		1


	//----- nvinfo : EIATTR_EXIT_INSTR_OFFSETS
	.align		4
        /*0088*/ 	.byte	0x04, 0x1c
        /*008a*/ 	.short	(.L_134 - .L_133)


	//   ....[0]....
.L_133:
        /*008c*/ 	.word	0x00000070


	//   ....[1]....
        /*0090*/ 	.word	0x00000a40


	//   ....[2]....
        /*0094*/ 	.word	0x000015e0


	//   ....[3]....
        /*0098*/ 	.word	0x000016c0


	//   ....[4]....
        /*009c*/ 	.word	0x00001700


	//----- nvinfo : EIATTR_CRS_STACK_SIZE
	.align		4
.L_134:
        /*00a0*/ 	.byte	0x04, 0x1e
        /*00a2*/ 	.short	(.L_136 - .L_135)
.L_135:
        /*00a4*/ 	.word	0x00000000


	//----- nvinfo : EIATTR_CBANK_PARAM_SIZE
	.align		4
.L_136:
        /*00a8*/ 	.byte	0x03, 0x19
        /*00aa*/ 	.short	0x002c


	//----- nvinfo : EIATTR_PARAM_CBANK
	.align		4
        /*00ac*/ 	.byte	0x04, 0x0a
        /*00ae*/ 	.short	(.L_138 - .L_137)
	.align		4
.L_137:
        /*00b0*/ 	.word	index@(.nv.constant0._Z22compute_adjacency_listPfiiPiS0_S0_f)
        /*00b4*/ 	.short	0x0380
        /*00b6*/ 	.short	0x002c


	//----- nvinfo : EIATTR_SW_WAR
	.align		4
.L_138:
        /*00b8*/ 	.byte	0x04, 0x36
        /*00ba*/ 	.short	(.L_140 - .L_139)
.L_139:
        /*00bc*/ 	.word	0x00000008
.L_140:


//--------------------- .nv.info._Z15compute_degreesPfiiPif --------------------------
	.section	.nv.info._Z15compute_degreesPfiiPif,"",@"SHT_CUDA_INFO"
	.sectionflags	@""
	.align	4


	//----- nvinfo : EIATTR_CUDA_API_VERSION
	.align		4
        /*0000*/ 	.byte	0x04, 0x37
        /*0002*/ 	.short	(.L_142 - .L_141)
.L_141:
        /*0004*/ 	.word	0x00000082


	//----- nvinfo : EIATTR_KPARAM_INFO
	.align		4
.L_142:
        /*0008*/ 	.byte	0x04, 0x17
        /*000a*/ 	.short	(.L_144 - .L_143)
.L_143:
        /*000c*/ 	.word	0x00000000
        /*0010*/ 	.short	0x0004
        /*0012*/ 	.short	0x0018
        /*0014*/ 	.byte	0x00, 0xf0, 0x11, 0x00


	//----- nvinfo : EIATTR_KPARAM_INFO
	.align		4
.L_144:
        /*0018*/ 	.byte	0x04, 0x17
        /*001a*/ 	.short	(.L_146 - .L_145)
.L_145:
        /*001c*/ 	.word	0x00000000
        /*0020*/ 	.short	0x0003
        /*0022*/ 	.short	0x0010
        /*0024*/ 	.byte	0x00, 0xf5, 0x21, 0x00


	//----- nvinfo : EIATTR_KPARAM_INFO
	.align		4
.L_146:
        /*0028*/ 	.byte	0x04, 0x17
        /*002a*/ 	.short	(.L_148 - .L_147)
.L_147:
        /*002c*/ 	.word	0x00000000
        /*0030*/ 	.short	0x0002
        /*0032*/ 	.short	0x000c
        /*0034*/ 	.byte	0x00, 0xf0, 0x11, 0x00


	//----- nvinfo : EIATTR_KPARAM_INFO
	.align		4
.L_148:
        /*0038*/ 	.byte	0x04, 0x17
        /*003a*/ 	.short	(.L_150 - .L_149)
.L_149:
        /*003c*/ 	.word	0x00000000
        /*0040*/ 	.short	0x0001
        /*0042*/ 	.short	0x0008
        /*0044*/ 	.byte	0x00, 0xf0, 0x11, 0x00


	//----- nvinfo : EIATTR_KPARAM_INFO
	.align		4
.L_150:
        /*0048*/ 	.byte	0x04, 0x17
        /*004a*/ 	.short	(.L_152 - .L_151)
.L_151:
        /*004c*/ 	.word	0x00000000
        /*0050*/ 	.short	0x0000
        /*0052*/ 	.short	0x0000
        /*0054*/ 	.byte	0x00, 0xf5, 0x21, 0x00


	//----- nvinfo : EIATTR_SPARSE_MMA_MASK
	.align		4
.L_152:
        /*0058*/ 	.byte	0x03, 0x50
        /*005a*/ 	.short	0x0000


	//----- nvinfo : EIATTR_MAXREG_COUNT
	.align		4
        /*005c*/ 	.byte	0x03, 0x1b
        /*005e*/ 	.short	0x00ff


	//----- nvinfo : EIATTR_MERCURY_ISA_VERSION
	.align		4
        /*0060*/ 	.byte	0x03, 0x5f
        /*0062*/ 	.short	0x0101


	//----- nvinfo : EIATTR_VRC_CTA_INIT_COUNT
	.align		4
        /*0064*/ 	.byte	0x02, 0x4a
	.zero		1
	.zero		1


	//----- nvinfo : EIATTR_EXIT_INSTR_OFFSETS
	.align		4
        /*0068*/ 	.byte	0x04, 0x1c
        /*006a*/ 	.short	(.L_154 - .L_153)


	//   ....[0]....
.L_153:
        /*006c*/ 	.word	0x00000070


	//   ....[1]....
        /*0070*/ 	.word	0x00001100


	//----- nvinfo : EIATTR_CRS_STACK_SIZE
	.align		4
.L_154:
        /*0074*/ 	.byte	0x04, 0x1e
        /*0076*/ 	.short	(.L_156 - .L_155)
.L_155:
        /*0078*/ 	.word	0x00000000


	//----- nvinfo : EIATTR_CBANK_PARAM_SIZE
	.align		4
.L_156:
        /*007c*/ 	.byte	0x03, 0x19
        /*007e*/ 	.short	0x001c


	//----- nvinfo : EIATTR_PARAM_CBANK
	.align		4
        /*0080*/ 	.byte	0x04, 0x0a
        /*0082*/ 	.short	(.L_158 - .L_157)
	.align		4
.L_157:
        /*0084*/ 	.word	index@(.nv.constant0._Z15compute_degreesPfiiPif)
        /*0088*/ 	.short	0x0380
        /*008a*/ 	.short	0x001c


	//----- nvinfo : EIATTR_SW_WAR
	.align		4
.L_158:
        /*008c*/ 	.byte	0x04, 0x36
        /*008e*/ 	.short	(.L_160 - .L_159)
.L_159:
        /*0090*/ 	.word	0x00000008
.L_160:


//--------------------- .nv.callgraph             --------------------------
	.section	.nv.callgraph,"",@"SHT_CUDA_CALLGRAPH"
	.align	4
	.sectionentsize	8
	.align		4
        /*0000*/ 	.word	0x00000000
	.align		4
        /*0004*/ 	.word	0xffffffff
	.align		4
        /*0008*/ 	.word	0x00000000
	.align		4
        /*000c*/ 	.word	0xfffffffe
	.align		4
        /*0010*/ 	.word	0x00000000
	.align		4
        /*0014*/ 	.word	0xfffffffd
	.align		4
        /*0018*/ 	.word	0x00000000
	.align		4
        /*001c*/ 	.word	0xfffffffc


//--------------------- .nv.constant4             --------------------------
	.section	.nv.constant4,"a",@progbits
	.align	8
	.align		8
.nv.constant4:
        /*0000*/ 	.dword	_ZN34_INTERNAL_0cf9ac56_4_k_cu_b13a37854cuda3std3__45__cpo5beginE
	.align		8
        /*0008*/ 	.dword	_ZN34_INTERNAL_0cf9ac56_4_k_cu_b13a37854cuda3std3__45__cpo3endE
	.align		8
        /*0010*/ 	.dword	_ZN34_INTERNAL_0cf9ac56_4_k_cu_b13a37854cuda3std3__45__cpo6cbeginE
	.align		8
        /*0018*/ 	.dword	_ZN34_INTERNAL_0cf9ac56_4_k_cu_b13a37854cuda3std3__45__cpo4cendE
	.align		8
        /*0020*/ 	.dword	_ZN34_INTERNAL_0cf9ac56_4_k_cu_b13a37854cuda3std3__45__cpo6rbeginE
	.align		8
        /*0028*/ 	.dword	_ZN34_INTERNAL_0cf9ac56_4_k_cu_b13a37854cuda3std3__45__cpo4rendE
	.align		8
        /*0030*/ 	.dword	_ZN34_INTERNAL_0cf9ac56_4_k_cu_b13a37854cuda3std3__45__cpo7crbeginE
	.align		8
        /*0038*/ 	.dword	_ZN34_INTERNAL_0cf9ac56_4_k_cu_b13a37854cuda3std3__45__cpo5crendE
	.align		8
        /*0040*/ 	.dword	_ZN34_INTERNAL_0cf9ac56_4_k_cu_b13a37854cuda3std3__436_GLOBAL__N__0cf9ac56_4_k_cu_b13a37856ignoreE
	.align		8
        /*0048*/ 	.dword	_ZN34_INTERNAL_0cf9ac56_4_k_cu_b13a37854cuda3std3__419piecewise_constructE
	.align		8
        /*0050*/ 	.dword	_ZN34_INTERNAL_0cf9ac56_4_k_cu_b13a37854cuda3std3__48in_placeE
	.align		8
        /*0058*/ 	.dword	_ZN34_INTERNAL_0cf9ac56_4_k_cu_b13a37854cuda3std3__420unreachable_sentinelE
	.align		8
        /*0060*/ 	.dword	_ZN34_INTERNAL_0cf9ac56_4_k_cu_b13a37854cuda3std3__47nulloptE
	.align		8
        /*0068*/ 	.dword	_ZN34_INTERNAL_0cf9ac56_4_k_cu_b13a37854cuda3std3__48unexpectE
	.align		8
        /*0070*/ 	.dword	_ZN34_INTERNAL_0cf9ac56_4_k_cu_b13a37854cuda3std6ranges3__45__cpo4swapE
	.align		8
        /*0078*/ 	.dword	_ZN34_INTERNAL_0cf9ac56_4_k_cu_b13a37854cuda3std6ranges3__45__cpo9iter_moveE
	.align		8
        /*0080*/ 	.dword	_ZN34_INTERNAL_0cf9ac56_4_k_cu_b13a37854cuda3std6ranges3__45__cpo5beginE
	.align		8
        /*0088*/ 	.dword	_ZN34_INTERNAL_0cf9ac56_4_k_cu_b13a37854cuda3std6ranges3__45__cpo3endE
	.align		8
        /*0090*/ 	.dword	_ZN34_INTERNAL_0cf9ac56_4_k_cu_b13a37854cuda3std6ranges3__45__cpo6cbeginE
	.align		8
        /*0098*/ 	.dword	_ZN34_INTERNAL_0cf9ac56_4_k_cu_b13a37854cuda3std6ranges3__45__cpo4cendE
	.align		8
        /*00a0*/ 	.dword	_ZN34_INTERNAL_0cf9ac56_4_k_cu_b13a37854cuda3std6ranges3__45__cpo7advanceE
	.align		8
        /*00a8*/ 	.dword	_ZN34_INTERNAL_0cf9ac56_4_k_cu_b13a37854cuda3std6ranges3__45__cpo9iter_swapE
	.align		8
        /*00b0*/ 	.dword	_ZN34_INTERNAL_0cf9ac56_4_k_cu_b13a37854cuda3std6ranges3__45__cpo4nextE
	.align		8
        /*00b8*/ 	.dword	_ZN34_INTERNAL_0cf9ac56_4_k_cu_b13a37854cuda3std6ranges3__45__cpo4prevE
	.align		8
        /*00c0*/ 	.dword	_ZN34_INTERNAL_0cf9ac56_4_k_cu_b13a37854cuda3std6ranges3__45__cpo4dataE
	.align		8
        /*00c8*/ 	.dword	_ZN34_INTERNAL_0cf9ac56_4_k_cu_b13a37854cuda3std6ranges3__45__cpo5cdataE
	.align		8
        /*00d0*/ 	.dword	_ZN34_INTERNAL_0cf9ac56_4_k_cu_b13a37854cuda3std6ranges3__45__cpo4sizeE
	.align		8
        /*00d8*/ 	.dword	_ZN34_INTERNAL_0cf9ac56_4_k_cu_b13a37854cuda3std6ranges3__45__cpo5ssizeE
	.align		8
        /*00e0*/ 	.dword	_ZN34_INTERNAL_0cf9ac56_4_k_cu_b13a37854cuda3std6ranges3__45__cpo8distanceE
	.align		8
        /*00e8*/ 	.dword	_ZN34_INTERNAL_0cf9ac56_4_k_cu_b13a37856thrust24THRUST_300001_SM_1000_NS8cuda_cub3parE
	.align		8
        /*00f0*/ 	.dword	_ZN34_INTERNAL_0cf9ac56_4_k_cu_b13a37856thrust24THRUST_300001_SM_1000_NS8cuda_cub10par_nosyncE
	.align		8
        /*00f8*/ 	.dword	_ZN34_INTERNAL_0cf9ac56_4_k_cu_b13a37856thrust24THRUST_300001_SM_1000_NS6system6detail10sequential3seqE
	.align		8
        /*0100*/ 	.dword	_ZN34_INTERNAL_0cf9ac56_4_k_cu_b13a37856thrust24THRUST_300001_SM_1000_NS12placeholders2_1E
	.align		8
        /*0108*/ 	.dword	_ZN34_INTERNAL_0cf9ac56_4_k_cu_b13a37856thrust24THRUST_300001_SM_1000_NS12placeholders2_2E
	.align		8
        /*0110*/ 	.dword	_ZN34_INTERNAL_0cf9ac56_4_k_cu_b13a37856thrust24THRUST_300001_SM_1000_NS12placeholders2_3E
	.align		8
        /*0118*/ 	.dword	_ZN34_INTERNAL_0cf9ac56_4_k_cu_b13a37856thrust24THRUST_300001_SM_1000_NS12placeholders2_4E
	.align		8
        /*0120*/ 	.dword	_ZN34_INTERNAL_0cf9ac56_4_k_cu_b13a37856thrust24THRUST_300001_SM_1000_NS12placeholders2_5E
	.align		8
        /*0128*/ 	.dword	_ZN34_INTERNAL_0cf9ac56_4_k_cu_b13a37856thrust24THRUST_300001_SM_1000_NS12placeholders2_6E
	.align		8
        /*0130*/ 	.dword	_ZN34_INTERNAL_0cf9ac56_4_k_cu_b13a37856thrust24THRUST_300001_SM_1000_NS12placeholders2_7E
	.align		8
        /*0138*/ 	.dword	_ZN34_INTERNAL_0cf9ac56_4_k_cu_b13a37856thrust24THRUST_300001_SM_1000_NS12placeholders2_8E
	.align		8
        /*0140*/ 	.dword	_ZN34_INTERNAL_0cf9ac56_4_k_cu_b13a37856thrust24THRUST_300001_SM_1000_NS12placeholders2_9E
	.align		8
        /*0148*/ 	.dword	_ZN34_INTERNAL_0cf9ac56_4_k_cu_b13a37856thrust24THRUST_300001_SM_1000_NS12placeholders3_10E
	.align		8
        /*0150*/ 	.dword	_ZN34_INTERNAL_0cf9ac56_4_k_cu_b13a37856thrust24THRUST_300001_SM_1000_NS3seqE


//--------------------- .text._ZN3cub18CUB_300001_SM_10006detail11EmptyKernelIvEEvv --------------------------
	.section	.text._ZN3cub18CUB_300001_SM_10006detail11EmptyKernelIvEEvv,"ax",@progbits
	.align	128
        .global         _ZN3cub18CUB_300001_SM_10006detail11EmptyKernelIvEEvv
        .type           _ZN3cub18CUB_300001_SM_10006detail11EmptyKernelIvEEvv,@function
        .size           _ZN3cub18CUB_300001_SM_10006detail11EmptyKernelIvEEvv,(.L_x_38 - _ZN3cub18CUB_300001_SM_10006detail11EmptyKernelIvEEvv)
        .other          _ZN3cub18CUB_300001_SM_10006detail11EmptyKernelIvEEvv,@"STO_CUDA_ENTRY STV_DEFAULT"
_ZN3cub18CUB_300001_SM_10006detail11EmptyKernelIvEEvv:
.text._ZN3cub18CUB_300001_SM_10006detail11EmptyKernelIvEEvv:
[----:B------:R-:W-:Y:S01]  /*0000*/  LDC R1, c[0x0][0x37c] ;  /* 0x0000df00ff017b82 */ /* 0x000fe20000000800 */
[----:B------:R-:W-:Y:S05]  /*0010*/  EXIT ;  /* 0x000000000000794d */ /* 0x000fea0003800000 */
.L_x_0:
[----:B------:R-:W-:-:S00]  /*0020*/  BRA `(.L_x_0) ;  /* 0xfffffffc00fc7947 */ /* 0x000fc0000383ffff */
[----:B------:R-:W-:-:S00]  /*0030*/  NOP ;  /* 0x0000000000007918 */ /* 0x000fc00000000000 */
        /* <DEDUP_REMOVED lines=12> */
.L_x_38:


//--------------------- .text._Z18cluster_assignmentPiS_ii --------------------------
	.section	.text._Z18cluster_assignmentPiS_ii,"ax",@progbits
	.align	128
        .global         _Z18cluster_assignmentPiS_ii
        .type           _Z18cluster_assignmentPiS_ii,@function
        .size           _Z18cluster_assignmentPiS_ii,(.L_x_39 - _Z18cluster_assignmentPiS_ii)
        .other          _Z18cluster_assignmentPiS_ii,@"STO_CUDA_ENTRY STV_DEFAULT"
_Z18cluster_assignmentPiS_ii:
.text._Z18cluster_assignmentPiS_ii:
[----:B------:R-:W-:Y:S01]  /*0000*/  LDC R1, c[0x0][0x37c] ;  /* 0x0000df00ff017b82 */ /* 0x000fe20000000800 */
[----:B------:R-:W0:Y:S01]  /*0010*/  S2R R5, SR_CTAID.X ;  /* 0x0000000000057919 */ /* 0x000e220000002500 */
[----:B------:R-:W0:Y:S01]  /*0020*/  LDCU UR4, c[0x0][0x360] ;  /* 0x00006c00ff0477ac */ /* 0x000e220008000800 */
[----:B------:R-:W0:Y:S01]  /*0030*/  S2R R0, SR_TID.X ;  /* 0x0000000000007919 */ /* 0x000e220000002100 */
[----:B------:R-:W1:Y:S01]  /*0040*/  LDCU UR5, c[0x0][0x390] ;  /* 0x00007200ff0577ac */ /* 0x000e620008000800 */
[----:B0-----:R-:W-:-:S05]  /*0050*/  IMAD R5, R5, UR4, R0 ;  /* 0x0000000405057c24 */ /* 0x001fca000f8e0200 */
[----:B-1----:R-:W-:-:S13]  /*0060*/  ISETP.GE.AND P0, PT, R5, UR5, PT ;  /* 0x0000000505007c0c */ /* 0x002fda000bf06270 */
[----:B------:R-:W-:Y:S05]  /*0070*/  @P0 EXIT ;  /* 0x000000000000094d */ /* 0x000fea0003800000 */
[----:B------:R-:W0:Y:S01]  /*0080*/  LDC.64 R2, c[0x0][0x380] ;  /* 0x0000e000ff027b82 */ /* 0x000e220000000a00 */
[----:B------:R-:W1:Y:S01]  /*0090*/  LDCU.64 UR4, c[0x0][0x358] ;  /* 0x00006b00ff0477ac */ /* 0x000e620008000a00 */
[----:B0-----:R-:W-:-:S06]  /*00a0*/  IMAD.WIDE R2, R5, 0x4, R2 ;  /* 0x0000000405027825 */ /* 0x001fcc00078e0202 */
[----:B-1----:R-:W2:Y:S02]  /*00b0*/  LDG.E R2, desc[UR4][R2.64] ;  /* 0x0000000402027981 */ /* 0x002ea4000c1e1900 */
[----:B--2---:R-:W-:-:S13]  /*00c0*/  ISETP.NE.AND P0, PT, R2, 0x1, PT ;  /* 0x000000010200780c */ /* 0x004fda0003f05270 */
[----:B------:R-:W-:Y:S05]  /*00d0*/  @P0 EXIT ;  /* 0x000000000000094d */ /* 0x000fea0003800000 */
[----:B------:R-:W0:Y:S02]  /*00e0*/  LDC.64 R2, c[0x0][0x388] ;  /* 0x0000e200ff027b82 */ /* 0x000e240000000a00 */
[----:B0-----:R-:W-:-:S05]  /*00f0*/  IMAD.WIDE R2, R5, 0x4, R2 ;  /* 0x0000000405027825 */ /* 0x001fca00078e0202 */
[----:B------:R-:W2:Y:S02]  /*0100*/  LDG.E R0, desc[UR4][R2.64] ;  /* 0x0000000402007981 */ /* 0x000ea4000c1e1900 */
[----:B--2---:R-:W-:-:S13]  /*0110*/  ISETP.NE.AND P0, PT, R0, RZ, PT ;  /* 0x000000ff0000720c */ /* 0x004fda0003f05270 */
[----:B------:R-:W-:Y:S05]  /*0120*/  @P0 EXIT ;  /* 0x000000000000094d */ /* 0x000fea0003800000 */
[----:B------:R-:W0:Y:S02]  /*0130*/  LDC R5, c[0x0][0x394] ;  /* 0x0000e500ff057b82 */ /* 0x000e240000000800 */
[----:B0-----:R-:W-:Y:S01]  /*0140*/  STG.E desc[UR4][R2.64], R5 ;  /* 0x0000000502007986 */ /* 0x001fe2000c101904 */
[----:B------:R-:W-:Y:S05]  /*0150*/  EXIT ;  /* 0x000000000000794d */ /* 0x000fea0003800000 */
.L_x_1:
        /* <DEDUP_REMOVED lines=10> */
.L_x_39:


//--------------------- .text._Z10kernel_bfsPiS_iS_S_S_ --------------------------
	.section	.text._Z10kernel_bfsPiS_iS_S_S_,"ax",@progbits
	.align	128
        .global         _Z10kernel_bfsPiS_iS_S_S_
        .type           _Z10kernel_bfsPiS_iS_S_S_,@function
        .size           _Z10kernel_bfsPiS_iS_S_S_,(.L_x_40 - _Z10kernel_bfsPiS_iS_S_S_)
        .other          _Z10kernel_bfsPiS_iS_S_S_,@"STO_CUDA_ENTRY STV_DEFAULT"
_Z10kernel_bfsPiS_iS_S_S_:
.text._Z10kernel_bfsPiS_iS_S_S_:
        /* <DEDUP_REMOVED lines=10> */
[----:B0-----:R-:W-:-:S05]  /*00a0*/  IMAD.WIDE R4, R9, 0x4, R4 ;  /* 0x0000000409047825 */ /* 0x001fca00078e0204 */
[----:B-1----:R-:W2:Y:S02]  /*00b0*/  LDG.E R0, desc[UR4][R4.64] ;  /* 0x0000000404007981 */ /* 0x002ea4000c1e1900 */
[----:B--2---:R-:W-:-:S13]  /*00c0*/  ISETP.NE.AND P0, PT, R0, RZ, PT ;  /* 0x000000ff0000720c */ /* 0x004fda0003f05270 */
[----:B------:R-:W-:Y:S05]  /*00d0*/  @!P0 EXIT ;  /* 0x000000000000894d */ /* 0x000fea0003800000 */
[----:B------:R-:W0:Y:S01]  /*00e0*/  LDC.64 R6, c[0x0][0x388] ;  /* 0x0000e200ff067b82 */ /* 0x000e220000000a00 */
[----:B------:R-:W-:Y:S01]  /*00f0*/  HFMA2 R13, -RZ, RZ, 0, 5.9604644775390625e-08 ;  /* 0x00000001ff0d7431 */ /* 0x000fe200000001ff */
[----:B------:R1:W-:Y:S06]  /*0100*/  STG.E desc[UR4][R4.64], RZ ;  /* 0x000000ff04007986 */ /* 0x0003ec000c101904 */
[----:B------:R-:W2:Y:S08]  /*0110*/  LDC.64 R2, c[0x0][0x398] ;  /* 0x0000e600ff027b82 */ /* 0x000eb00000000a00 */
[----:B------:R-:W3:Y:S01]  /*0120*/  LDC.64 R10, c[0x0][0x3a0] ;  /* 0x0000e800ff0a7b82 */ /* 0x000ee20000000a00 */
[----:B0-----:R-:W-:-:S05]  /*0130*/  IMAD.WIDE R6, R9, 0x4, R6 ;  /* 0x0000000409067825 */ /* 0x001fca00078e0206 */
[----:B------:R1:W-:Y:S01]  /*0140*/  STG.E desc[UR4][R6.64], R13 ;  /* 0x0000000d06007986 */ /* 0x0003e2000c101904 */
[----:B--2---:R-:W-:-:S05]  /*0150*/  IMAD.WIDE R2, R9, 0x4, R2 ;  /* 0x0000000409027825 */ /* 0x004fca00078e0202 */
[----:B------:R-:W2:Y:S01]  /*0160*/  LDG.E R12, desc[UR4][R2.64] ;  /* 0x00000004020c7981 */ /* 0x000ea2000c1e1900 */
[----:B---3--:R-:W-:Y:S01]  /*0170*/  IMAD.WIDE R10, R9, 0x4, R10 ;  /* 0x00000004090a7825 */ /* 0x008fe200078e020a */
[----:B--2---:R-:W-:-:S13]  /*0180*/  ISETP.GE.AND P0, PT, R12, 0x1, PT ;  /* 0x000000010c00780c */ /* 0x004fda0003f06270 */
[----:B-1----:R-:W-:Y:S05]  /*0190*/  @!P0 EXIT ;  /* 0x000000000000894d */ /* 0x002fea0003800000 */
[----:B------:R0:W5:Y:S01]  /*01a0*/  LDG.E R0, desc[UR4][R10.64] ;  /* 0x000000040a007981 */ /* 0x000162000c1e1900 */
[----:B------:R-:W1:Y:S01]  /*01b0*/  LDC.64 R4, c[0x0][0x388] ;  /* 0x0000e200ff047b82 */ /* 0x000e620000000a00 */
[----:B------:R-:W-:Y:S02]  /*01c0*/  MOV R14, R12 ;  /* 0x0000000c000e7202 */ /* 0x000fe40000000f00 */
[----:B------:R-:W-:-:S05]  /*01d0*/  MOV R15, RZ ;  /* 0x000000ff000f7202 */ /* 0x000fca0000000f00 */
[----:B------:R-:W2:Y:S08]  /*01e0*/  LDC.64 R6, c[0x0][0x380] ;  /* 0x0000e000ff067b82 */ /* 0x000eb00000000a00 */
[----:B0-----:R-:W3:Y:S02]  /*01f0*/  LDC.64 R8, c[0x0][0x3a8] ;  /* 0x0000ea00ff087b82 */ /* 0x001ee40000000a00 */
.L_x_4:
[----:B0----5:R-:W-:-:S05]  /*0200*/  IADD3 R11, PT, PT, R0, R15, RZ ;  /* 0x0000000f000b7210 */ /* 0x021fca0007ffe0ff */
[----:B---3--:R-:W-:-:S06]  /*0210*/  IMAD.WIDE R10, R11, 0x4, R8 ;  /* 0x000000040b0a7825 */ /* 0x008fcc00078e0208 */
[----:B------:R-:W1:Y:S02]  /*0220*/  LDG.E R11, desc[UR4][R10.64] ;  /* 0x000000040a0b7981 */ /* 0x000e64000c1e1900 */
[----:B-1----:R-:W-:-:S06]  /*0230*/  IMAD.WIDE R12, R11, 0x4, R4 ;  /* 0x000000040b0c7825 */ /* 0x002fcc00078e0204 */
[----:B------:R-:W3:Y:S01]  /*0240*/  LDG.E R12, desc[UR4][R12.64] ;  /* 0x000000040c0c7981 */ /* 0x000ee2000c1e1900 */
[----:B------:R-:W-:Y:S01]  /*0250*/  BSSY.RECONVERGENT B0, `(.L_x_2) ;  /* 0x0000008000007945 */ /* 0x000fe20003800200 */
[----:B------:R-:W-:Y:S02]  /*0260*/  IADD3 R15, PT, PT, R15, 0x1, RZ ;  /* 0x000000010f0f7810 */ /* 0x000fe40007ffe0ff */
[----:B---3--:R-:W-:-:S13]  /*0270*/  ISETP.NE.AND P0, PT, R12, RZ, PT ;  /* 0x000000ff0c00720c */ /* 0x008fda0003f05270 */
[----:B------:R-:W-:Y:S05]  /*0280*/  @P0 BRA `(.L_x_3) ;  /* 0x0000000000100947 */ /* 0x000fea0003800000 */
[----:B--2---:R-:W-:Y:S01]  /*0290*/  IMAD.WIDE R10, R11, 0x4, R6 ;  /* 0x000000040b0a7825 */ /* 0x004fe200078e0206 */
[----:B------:R-:W-:-:S05]  /*02a0*/  MOV R13, 0x1 ;  /* 0x00000001000d7802 */ /* 0x000fca0000000f00 */
[----:B------:R0:W-:Y:S04]  /*02b0*/  STG.E desc[UR4][R10.64], R13 ;  /* 0x0000000d0a007986 */ /* 0x0001e8000c101904 */
[----:B------:R0:W5:Y:S02]  /*02c0*/  LDG.E R14, desc[UR4][R2.64] ;  /* 0x00000004020e7981 */ /* 0x000164000c1e1900 */
.L_x_3:
[----:B------:R-:W-:Y:S05]  /*02d0*/  BSYNC.RECONVERGENT B0 ;  /* 0x0000000000007941 */ /* 0x000fea0003800200 */
.L_x_2:
[----:B-----5:R-:W-:-:S13]  /*02e0*/  ISETP.GE.AND P0, PT, R15, R14, PT ;  /* 0x0000000e0f00720c */ /* 0x020fda0003f06270 */
[----:B------:R-:W-:Y:S05]  /*02f0*/  @!P0 BRA `(.L_x_4) ;  /* 0xfffffffc00c08947 */ /* 0x000fea000383ffff */
[----:B------:R-:W-:Y:S05]  /*0300*/  EXIT ;  /* 0x000000000000794d */ /* 0x000fea0003800000 */
.L_x_5:
        /* <DEDUP_REMOVED lines=15> */
.L_x_40:


//--------------------- .text._Z22compute_adjacency_listPfiiPiS0_S0_f --------------------------
	.section	.text._Z22compute_adjacency_listPfiiPiS0_S0_f,"ax",@progbits
	.align	128
        .global         _Z22compute_adjacency_listPfiiPiS0_S0_f
        .type           _Z22compute_adjacency_listPfiiPiS0_S0_f,@function
        .size           _Z22compute_adjacency_listPfiiPiS0_S0_f,(.L_x_41 - _Z22compute_adjacency_listPfiiPiS0_S0_f)
        .other          _Z22compute_adjacency_listPfiiPiS0_S0_f,@"STO_CUDA_ENTRY STV_DEFAULT"
_Z22compute_adjacency_listPfiiPiS0_S0_f:
.text._Z22compute_adjacency_listPfiiPiS0_S0_f:
[----:B------:R-:W-:Y:S01]  /*0000*/  LDC R1, c[0x0][0x37c] ;  /* 0x0000df00ff017b82 */ /* 0x000fe20000000800 */
[----:B------:R-:W0:Y:S07]  /*0010*/  S2R R3, SR_CTAID.X ;  /* 0x0000000000037919 */ /* 0x000e2e0000002500 */
[----:B------:R-:W1:Y:S01]  /*0020*/  LDC R2, c[0x0][0x38c] ;  /* 0x0000e300ff027b82 */ /* 0x000e620000000800 */
[----:B------:R-:W0:Y:S01]  /*0030*/  LDCU UR4, c[0x0][0x360] ;  /* 0x00006c00ff0477ac */ /* 0x000e220008000800 */
[----:B------:R-:W0:Y:S02]  /*0040*/  S2R R0, SR_TID.X ;  /* 0x0000000000007919 */ /* 0x000e240000002100 */
[----:B0-----:R-:W-:-:S05]  /*0050*/  IMAD R3, R3, UR4, R0 ;  /* 0x0000000403037c24 */ /* 0x001fca000f8e0200 */
[----:B-1----:R-:W-:-:S13]  /*0060*/  ISETP.GE.AND P0, PT, R3, R2, PT ;  /* 0x000000020300720c */ /* 0x002fda0003f06270 */
[----:B------:R-:W-:Y:S05]  /*0070*/  @P0 EXIT ;  /* 0x000000000000094d */ /* 0x000fea0003800000 */
[----:B------:R-:W0:Y:S01]  /*0080*/  LDC.64 R6, c[0x0][0x398] ;  /* 0x0000e600ff067b82 */ /* 0x000e220000000a00 */
[----:B------:R-:W1:Y:S01]  /*0090*/  LDCU.64 UR8, c[0x0][0x358] ;  /* 0x00006b00ff0877ac */ /* 0x000e620008000a00 */
[----:B------:R-:W2:Y:S06]  /*00a0*/  LDCU UR10, c[0x0][0x388] ;  /* 0x00007100ff0a77ac */ /* 0x000eac0008000800 */
[----:B------:R-:W3:Y:S01]  /*00b0*/  LDC.64 R8, c[0x0][0x390] ;  /* 0x0000e400ff087b82 */ /* 0x000ee20000000a00 */
[----:B0-----:R-:W-:-:S05]  /*00c0*/  IMAD.WIDE R6, R3, 0x4, R6 ;  /* 0x0000000403067825 */ /* 0x001fca00078e0206 */
[----:B-1----:R0:W5:Y:S01]  /*00d0*/  LDG.E R4, desc[UR8][R6.64] ;  /* 0x0000000806047981 */ /* 0x002162000c1e1900 */
[----:B---3--:R-:W-:-:S05]  /*00e0*/  IMAD.WIDE R8, R3, 0x4, R8 ;  /* 0x0000000403087825 */ /* 0x008fca00078e0208 */
[----:B------:R0:W5:Y:S01]  /*00f0*/  LDG.E R5, desc[UR8][R8.64] ;  /* 0x0000000808057981 */ /* 0x000162000c1e1900 */
[----:B--2---:R-:W-:-:S09]  /*0100*/  UISETP.GE.AND UP0, UPT, UR10, 0x1, UPT ;  /* 0x000000010a00788c */ /* 0x004fd2000bf06270 */
[----:B0-----:R-:W-:Y:S05]  /*0110*/  BRA.U !UP0, `(.L_x_6) ;  /* 0x0000000908407547 */ /* 0x001fea000b800000 */
[----:B------:R-:W-:Y:S01]  /*0120*/  UISETP.GE.U32.AND UP1, UPT, UR10, 0x10, UPT ;  /* 0x000000100a00788c */ /* 0x000fe2000bf26070 */
[----:B------:R-:W-:Y:S01]  /*0130*/  HFMA2 R7, -RZ, RZ, 0, 0 ;  /* 0x00000000ff077431 */ /* 0x000fe200000001ff */
[----:B------:R-:W-:-:S04]  /*0140*/  ULOP3.LUT UR6, UR10, 0xf, URZ, 0xc0, !UPT ;  /* 0x0000000f0a067892 */ /* 0x000fc8000f8ec0ff */
[----:B------:R-:W-:-:S03]  /*0150*/  UISETP.NE.AND UP2, UPT, UR6, URZ, UPT ;  /* 0x000000ff0600728c */ /* 0x000fc6000bf45270 */
[----:B------:R-:W-:Y:S08]  /*0160*/  BRA.U !UP1, `(.L_x_7) ;  /* 0x0000000109f47547 */ /* 0x000ff0000b800000 */
[----:B------:R-:W0:Y:S01]  /*0170*/  S2UR UR5, SR_CgaCtaId ;  /* 0x00000000000579c3 */ /* 0x000e220000008800 */
[----:B------:R-:W-:Y:S01]  /*0180*/  ULOP3.LUT UR7, UR10, 0x7ffffff0, URZ, 0xc0, !UPT ;  /* 0x7ffffff00a077892 */ /* 0x000fe2000f8ec0ff */
[----:B------:R-:W-:Y:S01]  /*0190*/  MOV R6, RZ ;  /* 0x000000ff00067202 */ /* 0x000fe20000000f00 */
[----:B------:R-:W-:-:S04]  /*01a0*/  UMOV UR4, 0x400 ;  /* 0x0000040000047882 */ /* 0x000fc80000000000 */
[----:B------:R-:W-:Y:S01]  /*01b0*/  MOV R7, UR7 ;  /* 0x0000000700077c02 */ /* 0x000fe20008000f00 */
[----:B0-----:R-:W-:-:S12]  /*01c0*/  ULEA UR4, UR5, UR4, 0x18 ;  /* 0x0000000405047291 */ /* 0x001fd8000f8ec0ff */
.L_x_8:
[----:B0-----:R-:W0:Y:S01]  /*01d0*/  LDC.64 R22, c[0x0][0x380] ;  /* 0x0000e000ff167b82 */ /* 0x001e220000000a00 */
[----:B------:R-:W-:-:S04]  /*01e0*/  IMAD R9, R6, R2, R3 ;  /* 0x0000000206097224 */ /* 0x000fc800078e0203 */
[----:B0-----:R-:W-:-:S05]  /*01f0*/  IMAD.WIDE R22, R9, 0x4, R22 ;  /* 0x0000000409167825 */ /* 0x001fca00078e0216 */
[----:B------:R-:W2:Y:S01]  /*0200*/  LDG.E R9, desc[UR8][R22.64] ;  /* 0x0000000816097981 */ /* 0x000ea2000c1e1900 */
[----:B------:R-:W-:-:S05]  /*0210*/  IMAD.WIDE R16, R2, 0x4, R22 ;  /* 0x0000000402107825 */ /* 0x000fca00078e0216 */
[----:B------:R0:W3:Y:S01]  /*0220*/  LDG.E R8, desc[UR8][R16.64] ;  /* 0x0000000810087981 */ /* 0x0000e2000c1e1900 */
[----:B------:R-:W-:-:S05]  /*0230*/  IMAD.WIDE R26, R2, 0x4, R16 ;  /* 0x00000004021a7825 */ /* 0x000fca00078e0210 */
[----:B------:R-:W4:Y:S01]  /*0240*/  LDG.E R24, desc[UR8][R26.64] ;  /* 0x000000081a187981 */ /* 0x000f22000c1e1900 */
[----:B------:R-:W-:-:S05]  /*0250*/  IMAD.WIDE R18, R2, 0x4, R26 ;  /* 0x0000000402127825 */ /* 0x000fca00078e021a */
[----:B------:R1:W4:Y:S01]  /*0260*/  LDG.E R25, desc[UR8][R18.64] ;  /* 0x0000000812197981 */ /* 0x000322000c1e1900 */
[----:B------:R-:W-:-:S04]  /*0270*/  IMAD.WIDE R28, R2, 0x4, R18 ;  /* 0x00000004021c7825 */ /* 0x000fc800078e0212 */
[C---:B------:R-:W-:Y:S02]  /*0280*/  IMAD.WIDE R20, R2.reuse, 0x4, R28 ;  /* 0x0000000402147825 */ /* 0x040fe400078e021c */
[----:B------:R-:W4:Y:S02]  /*0290*/  LDG.E R28, desc[UR8][R28.64] ;  /* 0x000000081c1c7981 */ /* 0x000f24000c1e1900 */
[----:B------:R-:W-:-:S04]  /*02a0*/  IMAD.WIDE R14, R2, 0x4, R20 ;  /* 0x00000004020e7825 */ /* 0x000fc800078e0214 */
[C---:B------:R-:W-:Y:S01]  /*02b0*/  IMAD.WIDE R12, R2.reuse, 0x4, R14 ;  /* 0x00000004020c7825 */ /* 0x040fe200078e020e */
[----:B------:R1:W4:Y:S04]  /*02c0*/  LDG.E R29, desc[UR8][R20.64] ;  /* 0x00000008141d7981 */ /* 0x000328000c1e1900 */
[----:B------:R-:W4:Y:S01]  /*02d0*/  LDG.E R14, desc[UR8][R14.64] ;  /* 0x000000080e0e7981 */ /* 0x000f22000c1e1900 */
[----:B------:R-:W-:-:S03]  /*02e0*/  IMAD.WIDE R10, R2, 0x4, R12 ;  /* 0x00000004020a7825 */ /* 0x000fc600078e020c */
[----:B------:R-:W4:Y:S01]  /*02f0*/  LDG.E R12, desc[UR8][R12.64] ;  /* 0x000000080c0c7981 */ /* 0x000f22000c1e1900 */
[----:B0-----:R-:W-:-:S05]  /*0300*/  IMAD.WIDE R16, R2, 0x4, R10 ;  /* 0x0000000402107825 */ /* 0x001fca00078e020a */
[----:B------:R-:W4:Y:S01]  /*0310*/  LDG.E R15, desc[UR8][R16.64] ;  /* 0x00000008100f7981 */ /* 0x000f22000c1e1900 */
[----:B-1----:R-:W-:-:S03]  /*0320*/  IMAD.WIDE R18, R2, 0x4, R16 ;  /* 0x0000000402127825 */ /* 0x002fc600078e0210 */
[----:B------:R0:W4:Y:S01]  /*0330*/  LDG.E R13, desc[UR8][R10.64] ;  /* 0x000000080a0d7981 */ /* 0x000122000c1e1900 */
[----:B------:R-:W-:-:S03]  /*0340*/  IMAD.WIDE R20, R2, 0x4, R18 ;  /* 0x0000000402147825 */ /* 0x000fc600078e0212 */
[----:B------:R-:W4:Y:S01]  /*0350*/  LDG.E R18, desc[UR8][R18.64] ;  /* 0x0000000812127981 */ /* 0x000f22000c1e1900 */
[----:B------:R-:W-:-:S03]  /*0360*/  IMAD.WIDE R22, R2, 0x4, R20 ;  /* 0x0000000402167825 */ /* 0x000fc600078e0214 */
[----:B------:R-:W4:Y:S01]  /*0370*/  LDG.E R20, desc[UR8][R20.64] ;  /* 0x0000000814147981 */ /* 0x000f22000c1e1900 */
[----:B------:R-:W-:-:S03]  /*0380*/  IMAD.WIDE R26, R2, 0x4, R22 ;  /* 0x00000004021a7825 */ /* 0x000fc600078e0216 */
[----:B------:R-:W4:Y:S01]  /*0390*/  LDG.E R22, desc[UR8][R22.64] ;  /* 0x0000000816167981 */ /* 0x000f22000c1e1900 */
[----:B0-----:R-:W-:-:S03]  /*03a0*/  IMAD.WIDE R10, R2, 0x4, R26 ;  /* 0x00000004020a7825 */ /* 0x001fc600078e021a */
[----:B------:R-:W4:Y:S01]  /*03b0*/  LDG.E R26, desc[UR8][R26.64] ;  /* 0x000000081a1a7981 */ /* 0x000f22000c1e1900 */
[----:B------:R-:W-:-:S03]  /*03c0*/  IMAD.WIDE R16, R2, 0x4, R10 ;  /* 0x0000000402107825 */ /* 0x000fc600078e020a */
[----:B------:R0:W4:Y:S04]  /*03d0*/  LDG.E R19, desc[UR8][R10.64] ;  /* 0x000000080a137981 */ /* 0x000128000c1e1900 */
[----:B------:R-:W4:Y:S01]  /*03e0*/  LDG.E R16, desc[UR8][R16.64] ;  /* 0x0000000810107981 */ /* 0x000f22000c1e1900 */
[----:B0-----:R-:W-:-:S05]  /*03f0*/  IMAD R10, R0, UR10, R6 ;  /* 0x0000000a000a7c24 */ /* 0x001fca000f8e0206 */
[----:B------:R-:W-:Y:S02]  /*0400*/  LEA R11, R10, UR4, 0x2 ;  /* 0x000000040a0b7c11 */ /* 0x000fe4000f8e10ff */
[----:B------:R-:W-:-:S04]  /*0410*/  IADD3 R6, PT, PT, R6, 0x10, RZ ;  /* 0x0000001006067810 */ /* 0x000fc80007ffe0ff */
[----:B------:R-:W-:Y:S01]  /*0420*/  ISETP.NE.AND P0, PT, R6, R7, PT ;  /* 0x000000070600720c */ /* 0x000fe20003f05270 */
[----:B--2---:R0:W-:Y:S04]  /*0430*/  STS [R11], R9 ;  /* 0x000000090b007388 */ /* 0x0041e80000000800 */
[----:B---3--:R0:W-:Y:S04]  /*0440*/  STS [R11+0x4], R8 ;  /* 0x000004080b007388 */ /* 0x0081e80000000800 */
[----:B----4-:R0:W-:Y:S04]  /*0450*/  STS [R11+0x8], R24 ;  /* 0x000008180b007388 */ /* 0x0101e80000000800 */
[----:B------:R0:W-:Y:S04]  /*0460*/  STS [R11+0xc], R25 ;  /* 0x00000c190b007388 */ /* 0x0001e80000000800 */
        /* <DEDUP_REMOVED lines=11> */
[----:B------:R0:W-:Y:S01]  /*0520*/  STS [R11+0x3c], R16 ;  /* 0x00003c100b007388 */ /* 0x0001e20000000800 */
[----:B------:R-:W-:Y:S05]  /*0530*/  @P0 BRA `(.L_x_8) ;  /* 0xfffffffc00240947 */ /* 0x000fea000383ffff */
.L_x_7:
[----:B------:R-:W-:Y:S05]  /*0540*/  BRA.U !UP2, `(.L_x_6) ;  /* 0x000000050a347547 */ /* 0x000fea000b800000 */
[----:B------:R-:W-:Y:S02]  /*0550*/  UISETP.GE.U32.AND UP1, UPT, UR6, 0x8, UPT ;  /* 0x000000080600788c */ /* 0x000fe4000bf26070 */
[----:B------:R-:W-:-:S04]  /*0560*/  ULOP3.LUT UR7, UR10, 0x7, URZ, 0xc0, !UPT ;  /* 0x000000070a077892 */ /* 0x000fc8000f8ec0ff */
[----:B------:R-:W-:-:S03]  /*0570*/  UISETP.NE.AND UP2, UPT, UR7, URZ, UPT ;  /* 0x000000ff0700728c */ /* 0x000fc6000bf45270 */
[----:B------:R-:W-:Y:S08]  /*0580*/  BRA.U !UP1, `(.L_x_9) ;  /* 0x0000000109807547 */ /* 0x000ff0000b800000 */
[----:B0-----:R-:W0:Y:S01]  /*0590*/  LDC.64 R20, c[0x0][0x380] ;  /* 0x0000e000ff147b82 */ /* 0x001e220000000a00 */
[----:B------:R-:W-:-:S04]  /*05a0*/  IMAD R9, R7, R2, R3 ;  /* 0x0000000207097224 */ /* 0x000fc800078e0203 */
[----:B0-----:R-:W-:-:S05]  /*05b0*/  IMAD.WIDE R20, R9, 0x4, R20 ;  /* 0x0000000409147825 */ /* 0x001fca00078e0214 */
[----:B------:R0:W2:Y:S01]  /*05c0*/  LDG.E R6, desc[UR8][R20.64] ;  /* 0x0000000814067981 */ /* 0x0000a2000c1e1900 */
[----:B------:R-:W-:-:S04]  /*05d0*/  IMAD.WIDE R22, R2, 0x4, R20 ;  /* 0x0000000402167825 */ /* 0x000fc800078e0214 */
[C---:B------:R-:W-:Y:S02]  /*05e0*/  IMAD.WIDE R16, R2.reuse, 0x4, R22 ;  /* 0x0000000402107825 */ /* 0x040fe400078e0216 */
[----:B------:R-:W3:Y:S02]  /*05f0*/  LDG.E R22, desc[UR8][R22.64] ;  /* 0x0000000816167981 */ /* 0x000ee4000c1e1900 */
[C---:B------:R-:W-:Y:S02]  /*0600*/  IMAD.WIDE R8, R2.reuse, 0x4, R16 ;  /* 0x0000000402087825 */ /* 0x040fe400078e0210 */
[----:B------:R1:W4:Y:S02]  /*0610*/  LDG.E R16, desc[UR8][R16.64] ;  /* 0x0000000810107981 */ /* 0x000324000c1e1900 */
[C---:B------:R-:W-:Y:S02]  /*0620*/  IMAD.WIDE R10, R2.reuse, 0x4, R8 ;  /* 0x00000004020a7825 */ /* 0x040fe400078e0208 */
[----:B------:R-:W4:Y:S02]  /*0630*/  LDG.E R8, desc[UR8][R8.64] ;  /* 0x0000000808087981 */ /* 0x000f24000c1e1900 */
[----:B------:R-:W-:-:S02]  /*0640*/  IMAD.WIDE R12, R2, 0x4, R10 ;  /* 0x00000004020c7825 */ /* 0x000fc400078e020a */
[----:B------:R-:W4:Y:S02]  /*0650*/  LDG.E R10, desc[UR8][R10.64] ;  /* 0x000000080a0a7981 */ /* 0x000f24000c1e1900 */
[C---:B------:R-:W-:Y:S02]  /*0660*/  IMAD.WIDE R14, R2.reuse, 0x4, R12 ;  /* 0x00000004020e7825 */ /* 0x040fe400078e020c */
[----:B------:R-:W4:Y:S02]  /*0670*/  LDG.E R12, desc[UR8][R12.64] ;  /* 0x000000080c0c7981 */ /* 0x000f24000c1e1900 */
[----:B------:R-:W-:Y:S02]  /*0680*/  IMAD.WIDE R18, R2, 0x4, R14 ;  /* 0x0000000402127825 */ /* 0x000fe400078e020e */
[----:B------:R-:W4:Y:S04]  /*0690*/  LDG.E R14, desc[UR8][R14.64] ;  /* 0x000000080e0e7981 */ /* 0x000f28000c1e1900 */
[----:B------:R-:W4:Y:S01]  /*06a0*/  LDG.E R18, desc[UR8][R18.64] ;  /* 0x0000000812127981 */ /* 0x000f22000c1e1900 */
[----:B------:R-:W1:Y:S01]  /*06b0*/  S2UR UR5, SR_CgaCtaId ;  /* 0x00000000000579c3 */ /* 0x000e620000008800 */
[----:B------:R-:W-:Y:S01]  /*06c0*/  UMOV UR4, 0x400 ;  /* 0x0000040000047882 */ /* 0x000fe20000000000 */
[----:B0-----:R-:W-:Y:S01]  /*06d0*/  IMAD R20, R0, UR10, R7 ;  /* 0x0000000a00147c24 */ /* 0x001fe2000f8e0207 */
[----:B-1----:R-:W-:-:S06]  /*06e0*/  ULEA UR4, UR5, UR4, 0x18 ;  /* 0x0000000405047291 */ /* 0x002fcc000f8ec0ff */
[----:B------:R-:W-:Y:S02]  /*06f0*/  LEA R17, R20, UR4, 0x2 ;  /* 0x0000000414117c11 */ /* 0x000fe4000f8e10ff */
[----:B------:R-:W-:-:S03]  /*0700*/  IADD3 R7, PT, PT, R7, 0x8, RZ ;  /* 0x0000000807077810 */ /* 0x000fc60007ffe0ff */
[----:B--2---:R1:W-:Y:S04]  /*0710*/  STS [R17], R6 ;  /* 0x0000000611007388 */ /* 0x0043e80000000800 */
[----:B---3--:R1:W-:Y:S04]  /*0720*/  STS [R17+0x4], R22 ;  /* 0x0000041611007388 */ /* 0x0083e80000000800 */
[----:B----4-:R1:W-:Y:S04]  /*0730*/  STS [R17+0x8], R16 ;  /* 0x0000081011007388 */ /* 0x0103e80000000800 */
[----:B------:R1:W-:Y:S04]  /*0740*/  STS [R17+0xc], R8 ;  /* 0x00000c0811007388 */ /* 0x0003e80000000800 */
[----:B------:R1:W-:Y:S04]  /*0750*/  STS [R17+0x10], R10 ;  /* 0x0000100a11007388 */ /* 0x0003e80000000800 */
[----:B------:R1:W-:Y:S04]  /*0760*/  STS [R17+0x14], R12 ;  /* 0x0000140c11007388 */ /* 0x0003e80000000800 */
[----:B------:R1:W-:Y:S04]  /*0770*/  STS [R17+0x18], R14 ;  /* 0x0000180e11007388 */ /* 0x0003e80000000800 */
[----:B------:R1:W-:Y:S02]  /*0780*/  STS [R17+0x1c], R18 ;  /* 0x00001c1211007388 */ /* 0x0003e40000000800 */
.L_x_9:
[----:B------:R-:W-:Y:S05]  /*0790*/  BRA.U !UP2, `(.L_x_6) ;  /* 0x000000010aa07547 */ /* 0x000fea000b800000 */
[----:B------:R-:W-:Y:S02]  /*07a0*/  UISETP.GE.U32.AND UP1, UPT, UR7, 0x4, UPT ;  /* 0x000000040700788c */ /* 0x000fe4000bf26070 */
[----:B------:R-:W-:-:S04]  /*07b0*/  ULOP3.LUT UR6, UR10, 0x3, URZ, 0xc0, !UPT ;  /* 0x000000030a067892 */ /* 0x000fc8000f8ec0ff */
[----:B------:R-:W-:-:S03]  /*07c0*/  UISETP.NE.AND UP2, UPT, UR6, URZ, UPT ;  /* 0x000000ff0600728c */ /* 0x000fc6000bf45270 */
[----:B------:R-:W-:Y:S08]  /*07d0*/  BRA.U !UP1, `(.L_x_10) ;  /* 0x0000000109507547 */ /* 0x000ff0000b800000 */
[----:B01----:R-:W0:Y:S01]  /*07e0*/  LDC.64 R8, c[0x0][0x380] ;  /* 0x0000e000ff087b82 */ /* 0x003e220000000a00 */
[----:B------:R-:W-:-:S04]  /*07f0*/  IMAD R11, R7, R2, R3 ;  /* 0x00000002070b7224 */ /* 0x000fc800078e0203 */
[----:B0-----:R-:W-:-:S04]  /*0800*/  IMAD.WIDE R8, R11, 0x4, R8 ;  /* 0x000000040b087825 */ /* 0x001fc800078e0208 */
[C---:B------:R-:W-:Y:S02]  /*0810*/  IMAD.WIDE R10, R2.reuse, 0x4, R8 ;  /* 0x00000004020a7825 */ /* 0x040fe400078e0208 */
[----:B------:R-:W2:Y:S02]  /*0820*/  LDG.E R8, desc[UR8][R8.64] ;  /* 0x0000000808087981 */ /* 0x000ea4000c1e1900 */
[C---:B------:R-:W-:Y:S02]  /*0830*/  IMAD.WIDE R12, R2.reuse, 0x4, R10 ;  /* 0x00000004020c7825 */ /* 0x040fe400078e020a */
[----:B------:R-:W3:Y:S02]  /*0840*/  LDG.E R10, desc[UR8][R10.64] ;  /* 0x000000080a0a7981 */ /* 0x000ee4000c1e1900 */
[----:B------:R-:W-:Y:S02]  /*0850*/  IMAD.WIDE R14, R2, 0x4, R12 ;  /* 0x00000004020e7825 */ /* 0x000fe400078e020c */
[----:B------:R-:W4:Y:S04]  /*0860*/  LDG.E R12, desc[UR8][R12.64] ;  /* 0x000000080c0c7981 */ /* 0x000f28000c1e1900 */
[----:B------:R-:W4:Y:S01]  /*0870*/  LDG.E R14, desc[UR8][R14.64] ;  /* 0x000000080e0e7981 */ /* 0x000f22000c1e1900 */
[----:B------:R-:W0:Y:S01]  /*0880*/  S2UR UR5, SR_CgaCtaId ;  /* 0x00000000000579c3 */ /* 0x000e220000008800 */
[----:B------:R-:W-:Y:S01]  /*0890*/  UMOV UR4, 0x400 ;  /* 0x0000040000047882 */ /* 0x000fe20000000000 */
[----:B------:R-:W-:Y:S01]  /*08a0*/  IMAD R6, R0, UR10, R7 ;  /* 0x0000000a00067c24 */ /* 0x000fe2000f8e0207 */
[----:B0-----:R-:W-:-:S06]  /*08b0*/  ULEA UR4, UR5, UR4, 0x18 ;  /* 0x0000000405047291 */ /* 0x001fcc000f8ec0ff */
[----:B------:R-:W-:Y:S02]  /*08c0*/  LEA R17, R6, UR4, 0x2 ;  /* 0x0000000406117c11 */ /* 0x000fe4000f8e10ff */
[----:B------:R-:W-:-:S03]  /*08d0*/  IADD3 R7, PT, PT, R7, 0x4, RZ ;  /* 0x0000000407077810 */ /* 0x000fc60007ffe0ff */
[----:B--2---:R2:W-:Y:S04]  /*08e0*/  STS [R17], R8 ;  /* 0x0000000811007388 */ /* 0x0045e80000000800 */
[----:B---3--:R2:W-:Y:S04]  /*08f0*/  STS [R17+0x4], R10 ;  /* 0x0000040a11007388 */ /* 0x0085e80000000800 */
[----:B----4-:R2:W-:Y:S04]  /*0900*/  STS [R17+0x8], R12 ;  /* 0x0000080c11007388 */ /* 0x0105e80000000800 */
[----:B------:R2:W-:Y:S02]  /*0910*/  STS [R17+0xc], R14 ;  /* 0x00000c0e11007388 */ /* 0x0005e40000000800 */
.L_x_10:
[----:B------:R-:W-:Y:S05]  /*0920*/  BRA.U !UP2, `(.L_x_6) ;  /* 0x000000010a3c7547 */ /* 0x000fea000b800000 */
[----:B------:R-:W3:Y:S01]  /*0930*/  S2UR UR5, SR_CgaCtaId ;  /* 0x00000000000579c3 */ /* 0x000ee20000008800 */
[----:B------:R-:W-:-:S07]  /*0940*/  UMOV UR4, 0x400 ;  /* 0x0000040000047882 */ /* 0x000fce0000000000 */
[----:B012---:R-:W0:Y:S01]  /*0950*/  LDC.64 R10, c[0x0][0x380] ;  /* 0x0000e000ff0a7b82 */ /* 0x007e220000000a00 */
[----:B---3--:R-:W-:-:S03]  /*0960*/  ULEA UR5, UR5, UR4, 0x18 ;  /* 0x0000000405057291 */ /* 0x008fc6000f8ec0ff */
[----:B------:R-:W-:-:S09]  /*0970*/  UMOV UR4, URZ ;  /* 0x000000ff00047c82 */ /* 0x000fd20008000000 */
.L_x_11:
[----:B------:R-:W-:-:S04]  /*0980*/  IMAD R9, R7, R2, R3 ;  /* 0x0000000207097224 */ /* 0x000fc800078e0203 */
[----:B0--3--:R-:W-:-:S06]  /*0990*/  IMAD.WIDE R8, R9, 0x4, R10 ;  /* 0x0000000409087825 */ /* 0x009fcc00078e020a */
[----:B------:R-:W2:Y:S01]  /*09a0*/  LDG.E R8, desc[UR8][R8.64] ;  /* 0x0000000808087981 */ /* 0x000ea2000c1e1900 */
[----:B------:R-:W-:Y:S01]  /*09b0*/  IMAD R6, R0, UR10, R7 ;  /* 0x0000000a00067c24 */ /* 0x000fe2000f8e0207 */
[----:B------:R-:W-:Y:S01]  /*09c0*/  UIADD3 UR4, UPT, UPT, UR4, 0x1, URZ ;  /* 0x0000000104047890 */ /* 0x000fe2000fffe0ff */
[----:B------:R-:W-:-:S03]  /*09d0*/  IADD3 R7, PT, PT, R7, 0x1, RZ ;  /* 0x0000000107077810 */ /* 0x000fc60007ffe0ff */
[----:B------:R-:W-:Y:S01]  /*09e0*/  LEA R13, R6, UR5, 0x2 ;  /* 0x00000005060d7c11 */ /* 0x000fe2000f8e10ff */
[----:B------:R-:W-:-:S04]  /*09f0*/  UISETP.NE.AND UP1, UPT, UR4, UR6, UPT ;  /* 0x000000060400728c */ /* 0x000fc8000bf25270 */
[----:B--2---:R3:W-:Y:S05]  /*0a00*/  STS [R13], R8 ;  /* 0x000000080d007388 */ /* 0x0047ea0000000800 */
[----:B------:R-:W-:Y:S05]  /*0a10*/  BRA.U UP1, `(.L_x_11) ;  /* 0xfffffffd01d87547 */ /* 0x000fea000b83ffff */
.L_x_6:
[----:B-----5:R-:W-:-:S04]  /*0a20*/  VIMNMX R2, PT, PT, R5, R2, PT ;  /* 0x0000000205027248 */ /* 0x020fc80003fe0100 */
[----:B------:R-:W-:-:S13]  /*0a30*/  ISETP.GE.AND P0, PT, R2, 0x1, PT ;  /* 0x000000010200780c */ /* 0x000fda0003f06270 */
[----:B------:R-:W-:Y:S05]  /*0a40*/  @!P0 EXIT ;  /* 0x000000000000894d */ /* 0x000fea0003800000 */
[----:B------:R-:W-:Y:S05]  /*0a50*/  BRA.U !UP0, `(.L_x_12) ;  /* 0x0000000908e87547 */ /* 0x000fea000b800000 */
[----:B------:R-:W4:Y:S01]  /*0a60*/  S2UR UR5, SR_CgaCtaId ;  /* 0x00000000000579c3 */ /* 0x000f220000008800 */
[----:B------:R-:W-:Y:S01]  /*0a70*/  UMOV UR4, 0x400 ;  /* 0x0000040000047882 */ /* 0x000fe20000000000 */
[----:B------:R-:W-:Y:S02]  /*0a80*/  IMAD R7, R0, UR10, RZ ;  /* 0x0000000a00077c24 */ /* 0x000fe4000f8e02ff */
[----:B------:R-:W-:Y:S01]  /*0a90*/  HFMA2 R0, -RZ, RZ, 0, 0 ;  /* 0x00000000ff007431 */ /* 0x000fe200000001ff */
[----:B-1----:R-:W-:Y:S01]  /*0aa0*/  MOV R6, RZ ;  /* 0x000000ff00067202 */ /* 0x002fe20000000f00 */
[----:B----4-:R-:W-:-:S06]  /*0ab0*/  ULEA UR4, UR5, UR4, 0x18 ;  /* 0x0000000405047291 */ /* 0x010fcc000f8ec0ff */
[----:B------:R-:W-:-:S07]  /*0ac0*/  LEA R7, R7, UR4, 0x2 ;  /* 0x0000000407077c11 */ /* 0x000fce000f8e10ff */
.L_x_21:
[----:B------:R-:W1:Y:S01]  /*0ad0*/  LDC.64 R2, c[0x0][0x380] ;  /* 0x0000e000ff027b82 */ /* 0x000e620000000a00 */
[----:B0-23--:R-:W0:Y:S01]  /*0ae0*/  LDS R8, [R7] ;  /* 0x0000000007087984 */ /* 0x00de220000000800 */
[----:B-1----:R-:W-:-:S05]  /*0af0*/  IMAD.WIDE.U32 R2, R0, 0x4, R2 ;  /* 0x0000000400027825 */ /* 0x002fca00078e0002 */
[----:B------:R-:W0:Y:S01]  /*0b00*/  LDG.E R9, desc[UR8][R2.64] ;  /* 0x0000000802097981 */ /* 0x000e22000c1e1900 */
[----:B------:R-:W-:Y:S01]  /*0b10*/  BSSY.RECONVERGENT B0, `(.L_x_13) ;  /* 0x0000048000007945 */ /* 0x000fe20003800200 */
[----:B------:R-:W-:Y:S01]  /*0b20*/  MOV R10, 0x3f800000 ;  /* 0x3f800000000a7802 */ /* 0x000fe20000000f00 */
[----:B0-----:R-:W-:-:S05]  /*0b30*/  FADD R8, R8, -R9 ;  /* 0x8000000908087221 */ /* 0x001fca0000000000 */
[----:B------:R-:W-:-:S13]  /*0b40*/  FSETP.NEU.AND P0, PT, R8, 1, PT ;  /* 0x3f8000000800780b */ /* 0x000fda0003f0d000 */
[----:B------:R-:W-:Y:S05]  /*0b50*/  @!P0 BRA `(.L_x_14) ;  /* 0x00000004000c8947 */ /* 0x000fea0003800000 */
[----:B------:R-:W-:-:S13]  /*0b60*/  FSETP.NAN.AND P0, PT, |R8|, |R8|, PT ;  /* 0x400000080800720b */ /* 0x000fda0003f08200 */
[----:B------:R-:W-:Y:S05]  /*0b70*/  @P0 BRA `(.L_x_15) ;  /* 0x0000000400000947 */ /* 0x000fea0003800000 */
[C---:B------:R-:W-:Y:S01]  /*0b80*/  FMUL R9, |R8|.reuse, 16777216 ;  /* 0x4b80000008097820 */ /* 0x040fe20000400200 */
[C---:B------:R-:W-:Y:S01]  /*0b90*/  FSETP.GEU.AND P0, PT, |R8|.reuse, 1.175494350822287508e-38, PT ;  /* 0x008000000800780b */ /* 0x040fe20003f0e200 */
[----:B------:R-:W-:Y:S01]  /*0ba0*/  HFMA2 R16, -RZ, RZ, 0.771484375, 0.21533203125 ;  /* 0x3a2c32e4ff107431 */ /* 0x000fe200000001ff */
[----:B------:R-:W-:Y:S02]  /*0bb0*/  FSETP.NEU.AND P3, PT, R8, RZ, PT ;  /* 0x000000ff0800720b */ /* 0x000fe40003f6d000 */
[----:B------:R-:W-:Y:S02]  /*0bc0*/  FSEL R9, R9, |R8|, !P0 ;  /* 0x4000000809097208 */ /* 0x000fe40004000000 */
[----:B------:R-:W-:Y:S02]  /*0bd0*/  FSEL R11, RZ, -24, P0 ;  /* 0xc1c00000ff0b7808 */ /* 0x000fe40000000000 */
[----:B------:R-:W-:-:S04]  /*0be0*/  IADD3 R10, PT, PT, R9, -0x3f3504f3, RZ ;  /* 0xc0cafb0d090a7810 */ /* 0x000fc80007ffe0ff */
[----:B------:R-:W-:-:S04]  /*0bf0*/  LOP3.LUT R10, R10, 0xff800000, RZ, 0xc0, !PT ;  /* 0xff8000000a0a7812 */ /* 0x000fc800078ec0ff */
[-C--:B------:R-:W-:Y:S02]  /*0c00*/  IADD3 R9, PT, PT, R9, -R10.reuse, RZ ;  /* 0x8000000a09097210 */ /* 0x080fe40007ffe0ff */
[----:B------:R-:W-:-:S03]  /*0c10*/  I2FP.F32.S32 R10, R10 ;  /* 0x0000000a000a7245 */ /* 0x000fc60000201400 */
[C---:B------:R-:W-:Y:S01]  /*0c20*/  FADD R13, R9.reuse, 1 ;  /* 0x3f800000090d7421 */ /* 0x040fe20000000000 */
[----:B------:R-:W-:-:S04]  /*0c30*/  FADD R14, R9, -1 ;  /* 0xbf800000090e7421 */ /* 0x000fc80000000000 */
[----:B------:R-:W-:Y:S01]  /*0c40*/  FADD R12, R14, R14 ;  /* 0x0000000e0e0c7221 */ /* 0x000fe20000000000 */
[----:B------:R-:W0:Y:S03]  /*0c50*/  MUFU.RCP R13, R13 ;  /* 0x0000000d000d7308 */ /* 0x000e260000001000 */
[----:B0-----:R-:W-:Y:S01]  /*0c60*/  FMUL R9, R13, R12 ;  /* 0x0000000c0d097220 */ /* 0x001fe20000400000 */
[----:B------:R-:W-:-:S03]  /*0c70*/  FFMA R12, R10, 1.1920928955078125e-07, R11 ;  /* 0x340000000a0c7823 */ /* 0x000fc6000000000b */
[----:B------:R-:W-:Y:S01]  /*0c80*/  FADD R15, R14, -R9 ;  /* 0x800000090e0f7221 */ /* 0x000fe20000000000 */
[CC--:B------:R-:W-:Y:S01]  /*0c90*/  FMUL R11, R9.reuse, R9.reuse ;  /* 0x00000009090b7220 */ /* 0x0c0fe20000400000 */
[----:B------:R-:W-:Y:S02]  /*0ca0*/  FFMA R10, R9, 1.4426950216293334961, R12 ;  /* 0x3fb8aa3b090a7823 */ /* 0x000fe4000000000c */
[----:B------:R-:W-:Y:S01]  /*0cb0*/  FADD R15, R15, R15 ;  /* 0x0000000f0f0f7221 */ /* 0x000fe20000000000 */
[C---:B------:R-:W-:Y:S01]  /*0cc0*/  FFMA R16, R11.reuse, R16, 0.0032181653659790754318 ;  /* 0x3b52e7db0b107423 */ /* 0x040fe20000000010 */
[----:B------:R-:W-:Y:S02]  /*0cd0*/  FADD R12, R12, -R10 ;  /* 0x8000000a0c0c7221 */ /* 0x000fe40000000000 */
[----:B------:R-:W-:Y:S01]  /*0ce0*/  FFMA R14, R14, -R9, R15 ;  /* 0x800000090e0e7223 */ /* 0x000fe2000000000f */
[----:B------:R-:W-:Y:S01]  /*0cf0*/  FFMA R16, R11, R16, 0.018033718690276145935 ;  /* 0x3c93bb730b107423 */ /* 0x000fe20000000010 */
[----:B------:R-:W-:-:S02]  /*0d00*/  FFMA R15, R9, 1.4426950216293334961, R12 ;  /* 0x3fb8aa3b090f7823 */ /* 0x000fc4000000000c */
[----:B------:R-:W-:Y:S01]  /*0d10*/  FMUL R14, R13, R14 ;  /* 0x0000000e0d0e7220 */ /* 0x000fe20000400000 */
[----:B------:R-:W-:-:S03]  /*0d20*/  FFMA R16, R11, R16, 0.12022458761930465698 ;  /* 0x3df6384f0b107423 */ /* 0x000fc60000000010 */
[----:B------:R-:W-:Y:S01]  /*0d30*/  FFMA R12, R14, 1.4426950216293334961, R15 ;  /* 0x3fb8aa3b0e0c7823 */ /* 0x000fe2000000000f */
[----:B------:R-:W-:-:S03]  /*0d40*/  FMUL R16, R11, R16 ;  /* 0x000000100b107220 */ /* 0x000fc60000400000 */
[----:B------:R-:W-:Y:S01]  /*0d50*/  FFMA R13, R9, 1.9251366722983220825e-08, R12 ;  /* 0x32a55e34090d7823 */ /* 0x000fe2000000000c */
[----:B------:R-:W-:-:S04]  /*0d60*/  FMUL R11, R16, 3 ;  /* 0x40400000100b7820 */ /* 0x000fc80000400000 */
[----:B------:R-:W-:Y:S01]  /*0d70*/  FFMA R11, R14, R11, R13 ;  /* 0x0000000b0e0b7223 */ /* 0x000fe2000000000d */
[----:B------:R-:W-:-:S03]  /*0d80*/  MOV R14, 0x391fcb8e ;  /* 0x391fcb8e000e7802 */ /* 0x000fc60000000f00 */
[----:B------:R-:W-:-:S04]  /*0d90*/  FFMA R11, R9, R16, R11 ;  /* 0x00000010090b7223 */ /* 0x000fc8000000000b */
[----:B------:R-:W-:-:S04]  /*0da0*/  FADD R9, R10, R11 ;  /* 0x0000000b0a097221 */ /* 0x000fc80000000000 */
[----:B------:R-:W-:Y:S01]  /*0db0*/  FMUL R12, R9, 2 ;  /* 0x40000000090c7820 */ /* 0x000fe20000400000 */
[----:B------:R-:W-:-:S03]  /*0dc0*/  FADD R10, -R10, R9 ;  /* 0x000000090a0a7221 */ /* 0x000fc60000000100 */
[----:B------:R-:W0:Y:S01]  /*0dd0*/  FRND R13, R12 ;  /* 0x0000000c000d7307 */ /* 0x000e220000201000 */
[----:B------:R-:W-:Y:S01]  /*0de0*/  FADD R10, R11, -R10 ;  /* 0x8000000a0b0a7221 */ /* 0x000fe20000000000 */
[----:B------:R-:W-:Y:S01]  /*0df0*/  FFMA R9, R9, 2, -R12 ;  /* 0x4000000009097823 */ /* 0x000fe2000000080c */
[C---:B------:R-:W-:Y:S02]  /*0e00*/  FSETP.GT.AND P1, PT, |R12|.reuse, 152, PT ;  /* 0x431800000c00780b */ /* 0x040fe40003f24200 */
[----:B------:R-:W-:Y:S01]  /*0e10*/  FSETP.GEU.AND P2, PT, R12, RZ, PT ;  /* 0x000000ff0c00720b */ /* 0x000fe20003f4e000 */
[----:B------:R-:W-:Y:S02]  /*0e20*/  FFMA R10, R10, 2, R9 ;  /* 0x400000000a0a7823 */ /* 0x000fe40000000009 */
[----:B------:R-:W1:Y:S01]  /*0e30*/  F2I.NTZ R11, R12 ;  /* 0x0000000c000b7305 */ /* 0x000e620000203100 */
[----:B0-----:R-:W-:Y:S01]  /*0e40*/  FADD R9, R12, -R13 ;  /* 0x8000000d0c097221 */ /* 0x001fe20000000000 */
[----:B------:R-:W-:-:S03]  /*0e50*/  FSETP.GT.AND P0, PT, R13, RZ, PT ;  /* 0x000000ff0d00720b */ /* 0x000fc60003f04000 */
[----:B------:R-:W-:-:S04]  /*0e60*/  FADD R9, R9, R10 ;  /* 0x0000000a09097221 */ /* 0x000fc80000000000 */
[----:B------:R-:W-:-:S04]  /*0e70*/  FFMA R10, R9, R14, 0.0013391353422775864601 ;  /* 0x3aaf85ed090a7423 */ /* 0x000fc8000000000e */
[----:B------:R-:W-:-:S04]  /*0e80*/  FFMA R10, R9, R10, 0.0096188392490148544312 ;  /* 0x3c1d9856090a7423 */ /* 0x000fc8000000000a */
[----:B------:R-:W-:-:S04]  /*0e90*/  FFMA R10, R9, R10, 0.055503588169813156128 ;  /* 0x3d6357bb090a7423 */ /* 0x000fc8000000000a */
[C---:B------:R-:W-:Y:S01]  /*0ea0*/  FFMA R14, R9.reuse, R10, 0.24022644758224487305 ;  /* 0x3e75fdec090e7423 */ /* 0x040fe2000000000a */
[----:B------:R-:W-:Y:S02]  /*0eb0*/  SEL R10, RZ, 0x83000000, P0 ;  /* 0x83000000ff0a7807 */ /* 0x000fe40000000000 */
[----:B------:R-:W-:Y:S01]  /*0ec0*/  FSETP.NEU.AND P0, PT, |R8|, +INF , PT ;  /* 0x7f8000000800780b */ /* 0x000fe20003f0d200 */
[----:B------:R-:W-:Y:S01]  /*0ed0*/  FFMA R14, R9, R14, 0.69314718246459960938 ;  /* 0x3f317218090e7423 */ /* 0x000fe2000000000e */
[----:B------:R-:W-:Y:S02]  /*0ee0*/  IADD3 R13, PT, PT, R10, 0x7f000000, RZ ;  /* 0x7f0000000a0d7810 */ /* 0x000fe40007ffe0ff */
[----:B-1----:R-:W-:Y:S01]  /*0ef0*/  LEA R11, R11, -R10, 0x17 ;  /* 0x8000000a0b0b7211 */ /* 0x002fe200078eb8ff */
[----:B------:R-:W-:Y:S01]  /*0f00*/  FFMA R14, R9, R14, 1 ;  /* 0x3f800000090e7423 */ /* 0x000fe2000000000e */
[----:B------:R-:W-:-:S03]  /*0f10*/  FSEL R10, RZ, +INF , !P2 ;  /* 0x7f800000ff0a7808 */ /* 0x000fc60005000000 */
[----:B------:R-:W-:-:S04]  /*0f20*/  FMUL R14, R13, R14 ;  /* 0x0000000e0d0e7220 */ /* 0x000fc80000400000 */
[----:B------:R-:W-:Y:S01]  /*0f30*/  @!P1 FMUL R10, R11, R14 ;  /* 0x0000000e0b0a9220 */ /* 0x000fe20000400000 */
[----:B------:R-:W-:Y:S06]  /*0f40*/  @P0 BRA P3, `(.L_x_14) ;  /* 0x0000000000100947 */ /* 0x000fec0001800000 */
[----:B------:R-:W-:-:S05]  /*0f50*/  FADD R8, R8, R8 ;  /* 0x0000000808087221 */ /* 0x000fca0000000000 */
[----:B------:R-:W-:Y:S01]  /*0f60*/  LOP3.LUT R10, R8, 0x7fffffff, RZ, 0xc0, !PT ;  /* 0x7fffffff080a7812 */ /* 0x000fe200078ec0ff */
[----:B------:R-:W-:Y:S06]  /*0f70*/  BRA `(.L_x_14) ;  /* 0x0000000000047947 */ /* 0x000fec0003800000 */
.L_x_15:
[----:B------:R-:W-:-:S07]  /*0f80*/  FADD R10, R8, 2 ;  /* 0x40000000080a7421 */ /* 0x000fce0000000000 */
.L_x_14:
[----:B------:R-:W-:Y:S05]  /*0f90*/  BSYNC.RECONVERGENT B0 ;  /* 0x0000000000007941 */ /* 0x000fea0003800200 */
.L_x_13:
[----:B------:R-:W0:Y:S02]  /*0fa0*/  LDC.64 R8, c[0x0][0x388] ;  /* 0x0000e200ff087b82 */ /* 0x000e240000000a00 */
[----:B0-----:R-:W-:Y:S01]  /*0fb0*/  IADD3 R11, PT, PT, -R8, 0x1, RZ ;  /* 0x00000001080b7810 */ /* 0x001fe20007ffe1ff */
[----:B------:R-:W-:Y:S01]  /*0fc0*/  FADD R8, RZ, R10 ;  /* 0x0000000aff087221 */ /* 0x000fe20000000000 */
[----:B------:R-:W-:Y:S02]  /*0fd0*/  IMAD.WIDE.U32 R2, R9, 0x4, R2 ;  /* 0x0000000409027825 */ /* 0x000fe400078e0002 */
[----:B------:R-:W-:-:S13]  /*0fe0*/  ISETP.NE.AND P0, PT, R11, RZ, PT ;  /* 0x000000ff0b00720c */ /* 0x000fda0003f05270 */
[----:B------:R-:W-:Y:S05]  /*0ff0*/  @!P0 BRA `(.L_x_16) ;  /* 0x0000000400508947 */ /* 0x000fea0003800000 */
[----:B------:R-:W0:Y:S01]  /*1000*/  LDC R9, c[0x0][0x38c] ;  /* 0x0000e300ff097b82 */ /* 0x000e220000000800 */
[----:B------:R-:W-:Y:S02]  /*1010*/  MOV R10, R11 ;  /* 0x0000000b000a7202 */ /* 0x000fe40000000f00 */
[----:B------:R-:W-:-:S07]  /*1020*/  IADD3 R11, PT, PT, R7, 0x4, RZ ;  /* 0x00000004070b7810 */ /* 0x000fce0007ffe0ff */
.L_x_20:
[----:B------:R-:W2:Y:S01]  /*1030*/  LDG.E R13, desc[UR8][R2.64] ;  /* 0x00000008020d7981 */ /* 0x000ea2000c1e1900 */
[----:B------:R-:W-:Y:S01]  /*1040*/  IADD3 R10, PT, PT, R10, 0x1, RZ ;  /* 0x000000010a0a7810 */ /* 0x000fe20007ffe0ff */
[----:B------:R-:W-:Y:S02]  /*1050*/  BSSY.RECONVERGENT B0, `(.L_x_17) ;  /* 0x000004a000007945 */ /* 0x000fe40003800200 */
[----:B------:R-:W2:Y:S01]  /*1060*/  LDS R12, [R11] ;  /* 0x000000000b0c7984 */ /* 0x000ea20000000800 */
[----:B------:R-:W-:Y:S01]  /*1070*/  ISETP.NE.AND P0, PT, R10, RZ, PT ;  /* 0x000000ff0a00720c */ /* 0x000fe20003f05270 */
[----:B--2---:R-:W-:Y:S01]  /*1080*/  FADD R12, R12, -R13 ;  /* 0x8000000d0c0c7221 */ /* 0x004fe20000000000 */
[----:B------:R-:W-:-:S04]  /*1090*/  HFMA2 R13, -RZ, RZ, 1.875, 0 ;  /* 0x3f800000ff0d7431 */ /* 0x000fc800000001ff */
[----:B------:R-:W-:-:S13]  /*10a0*/  FSETP.NEU.AND P1, PT, R12, 1, PT ;  /* 0x3f8000000c00780b */ /* 0x000fda0003f2d000 */
[----:B------:R-:W-:Y:S05]  /*10b0*/  @!P1 BRA `(.L_x_18) ;  /* 0x00000004000c9947 */ /* 0x000fea0003800000 */
[----:B------:R-:W-:-:S13]  /*10c0*/  FSETP.NAN.AND P1, PT, |R12|, |R12|, PT ;  /* 0x4000000c0c00720b */ /* 0x000fda0003f28200 */
[----:B------:R-:W-:Y:S05]  /*10d0*/  @P1 BRA `(.L_x_19) ;  /* 0x0000000400001947 */ /* 0x000fea0003800000 */
[C---:B------:R-:W-:Y:S01]  /*10e0*/  FMUL R13, |R12|.reuse, 16777216 ;  /* 0x4b8000000c0d7820 */ /* 0x040fe20000400200 */
[C---:B------:R-:W-:Y:S02]  /*10f0*/  FSETP.GEU.AND P1, PT, |R12|.reuse, 1.175494350822287508e-38, PT ;  /* 0x008000000c00780b */ /* 0x040fe40003f2e200 */
[----:B------:R-:W-:Y:S02]  /*1100*/  MOV R20, 0x3a2c32e4 ;  /* 0x3a2c32e400147802 */ /* 0x000fe40000000f00 */
[----:B------:R-:W-:Y:S02]  /*1110*/  FSEL R13, R13, |R12|, !P1 ;  /* 0x4000000c0d0d7208 */ /* 0x000fe40004800000 */
[----:B------:R-:W-:Y:S02]  /*1120*/  FSEL R17, RZ, -24, P1 ;  /* 0xc1c00000ff117808 */ /* 0x000fe40000800000 */
[----:B------:R-:W-:Y:S02]  /*1130*/  IADD3 R14, PT, PT, R13, -0x3f3504f3, RZ ;  /* 0xc0cafb0d0d0e7810 */ /* 0x000fe40007ffe0ff */
[----:B------:R-:W-:-:S02]  /*1140*/  FSETP.NEU.AND P4, PT, R12, RZ, PT ;  /* 0x000000ff0c00720b */ /* 0x000fc40003f8d000 */
[----:B------:R-:W-:-:S04]  /*1150*/  LOP3.LUT R14, R14, 0xff800000, RZ, 0xc0, !PT ;  /* 0xff8000000e0e7812 */ /* 0x000fc800078ec0ff */
[-C--:B------:R-:W-:Y:S02]  /*1160*/  IADD3 R13, PT, PT, R13, -R14.reuse, RZ ;  /* 0x8000000e0d0d7210 */ /* 0x080fe40007ffe0ff */
[----:B------:R-:W-:-:S03]  /*1170*/  I2FP.F32.S32 R14, R14 ;  /* 0x0000000e000e7245 */ /* 0x000fc60000201400 */
[C---:B------:R-:W-:Y:S01]  /*1180*/  FADD R15, R13.reuse, 1 ;  /* 0x3f8000000d0f7421 */ /* 0x040fe20000000000 */
[----:B------:R-:W-:-:S04]  /*1190*/  FADD R18, R13, -1 ;  /* 0xbf8000000d127421 */ /* 0x000fc80000000000 */
[----:B------:R-:W-:Y:S01]  /*11a0*/  FADD R16, R18, R18 ;  /* 0x0000001212107221 */ /* 0x000fe20000000000 */
[----:B------:R-:W1:Y:S03]  /*11b0*/  MUFU.RCP R15, R15 ;  /* 0x0000000f000f7308 */ /* 0x000e660000001000 */
[----:B-1----:R-:W-:Y:S01]  /*11c0*/  FMUL R13, R15, R16 ;  /* 0x000000100f0d7220 */ /* 0x002fe20000400000 */
        /* <DEDUP_REMOVED lines=17> */
[----:B------:R-:W-:-:S03]  /*12e0*/  HFMA2 R17, -RZ, RZ, 0.64013671875, -15.109375 ;  /* 0x391fcb8eff117431 */ /* 0x000fc600000001ff */
[----:B------:R-:W-:-:S04]  /*12f0*/  FFMA R15, R13, R20, R15 ;  /* 0x000000140d0f7223 */ /* 0x000fc8000000000f */
[----:B------:R-:W-:-:S04]  /*1300*/  FADD R16, R14, R15 ;  /* 0x0000000f0e107221 */ /* 0x000fc80000000000 */
[----:B------:R-:W-:Y:S01]  /*1310*/  FMUL R13, R16, 2 ;  /* 0x40000000100d7820 */ /* 0x000fe20000400000 */
[----:B------:R-:W-:-:S03]  /*1320*/  FADD R14, -R14, R16 ;  /* 0x000000100e0e7221 */ /* 0x000fc60000000100 */
[----:B------:R-:W1:Y:S01]  /*1330*/  FRND R18, R13 ;  /* 0x0000000d00127307 */ /* 0x000e620000201000 */
[----:B------:R-:W-:Y:S01]  /*1340*/  FADD R15, R15, -R14 ;  /* 0x8000000e0f0f7221 */ /* 0x000fe20000000000 */
[----:B------:R-:W-:Y:S01]  /*1350*/  FFMA R16, R16, 2, -R13 ;  /* 0x4000000010107823 */ /* 0x000fe2000000080d */
[C---:B------:R-:W-:Y:S02]  /*1360*/  FSETP.GT.AND P2, PT, |R13|.reuse, 152, PT ;  /* 0x431800000d00780b */ /* 0x040fe40003f44200 */
[----:B------:R-:W-:Y:S01]  /*1370*/  FSETP.GEU.AND P3, PT, R13, RZ, PT ;  /* 0x000000ff0d00720b */ /* 0x000fe20003f6e000 */
[----:B------:R-:W-:Y:S02]  /*1380*/  FFMA R15, R15, 2, R16 ;  /* 0x400000000f0f7823 */ /* 0x000fe40000000010 */
[----:B------:R2:W3:Y:S01]  /*1390*/  F2I.NTZ R16, R13 ;  /* 0x0000000d00107305 */ /* 0x0004e20000203100 */
[----:B-1----:R-:W-:Y:S01]  /*13a0*/  FADD R14, R13, -R18 ;  /* 0x800000120d0e7221 */ /* 0x002fe20000000000 */
[----:B------:R-:W-:-:S02]  /*13b0*/  FSETP.GT.AND P1, PT, R18, RZ, PT ;  /* 0x000000ff1200720b */ /* 0x000fc40003f24000 */
[----:B--2---:R-:W-:Y:S01]  /*13c0*/  FSEL R13, RZ, +INF , !P3 ;  /* 0x7f800000ff0d7808 */ /* 0x004fe20005800000 */
[----:B------:R-:W-:-:S04]  /*13d0*/  FADD R14, R14, R15 ;  /* 0x0000000f0e0e7221 */ /* 0x000fc80000000000 */
[----:B------:R-:W-:-:S04]  /*13e0*/  FFMA R15, R14, R17, 0.0013391353422775864601 ;  /* 0x3aaf85ed0e0f7423 */ /* 0x000fc80000000011 */
[----:B------:R-:W-:-:S04]  /*13f0*/  FFMA R15, R14, R15, 0.0096188392490148544312 ;  /* 0x3c1d98560e0f7423 */ /* 0x000fc8000000000f */
[----:B------:R-:W-:-:S04]  /*1400*/  FFMA R15, R14, R15, 0.055503588169813156128 ;  /* 0x3d6357bb0e0f7423 */ /* 0x000fc8000000000f */
[----:B------:R-:W-:Y:S01]  /*1410*/  FFMA R17, R14, R15, 0.24022644758224487305 ;  /* 0x3e75fdec0e117423 */ /* 0x000fe2000000000f */
[----:B------:R-:W-:Y:S02]  /*1420*/  SEL R15, RZ, 0x83000000, P1 ;  /* 0x83000000ff0f7807 */ /* 0x000fe40000800000 */
[----:B------:R-:W-:Y:S01]  /*1430*/  FSETP.NEU.AND P1, PT, |R12|, +INF , PT ;  /* 0x7f8000000c00780b */ /* 0x000fe20003f2d200 */
[----:B------:R-:W-:Y:S01]  /*1440*/  FFMA R17, R14, R17, 0.69314718246459960938 ;  /* 0x3f3172180e117423 */ /* 0x000fe20000000011 */
[----:B---3--:R-:W-:Y:S02]  /*1450*/  LEA R16, R16, -R15, 0x17 ;  /* 0x8000000f10107211 */ /* 0x008fe400078eb8ff */
[----:B------:R-:W-:Y:S01]  /*1460*/  IADD3 R15, PT, PT, R15, 0x7f000000, RZ ;  /* 0x7f0000000f0f7810 */ /* 0x000fe20007ffe0ff */
[----:B------:R-:W-:-:S04]  /*1470*/  FFMA R14, R14, R17, 1 ;  /* 0x3f8000000e0e7423 */ /* 0x000fc80000000011 */
[----:B------:R-:W-:-:S04]  /*1480*/  FMUL R15, R15, R14 ;  /* 0x0000000e0f0f7220 */ /* 0x000fc80000400000 */
[----:B------:R-:W-:Y:S01]  /*1490*/  @!P2 FMUL R13, R16, R15 ;  /* 0x0000000f100da220 */ /* 0x000fe20000400000 */
[----:B------:R-:W-:Y:S06]  /*14a0*/  @P1 BRA P4, `(.L_x_18) ;  /* 0x0000000000101947 */ /* 0x000fec0002000000 */
[----:B------:R-:W-:-:S05]  /*14b0*/  FADD R12, R12, R12 ;  /* 0x0000000c0c0c7221 */ /* 0x000fca0000000000 */
[----:B------:R-:W-:Y:S01]  /*14c0*/  LOP3.LUT R13, R12, 0x7fffffff, RZ, 0xc0, !PT ;  /* 0x7fffffff0c0d7812 */ /* 0x000fe200078ec0ff */
[----:B------:R-:W-:Y:S06]  /*14d0*/  BRA `(.L_x_18) ;  /* 0x0000000000047947 */ /* 0x000fec0003800000 */
.L_x_19:
[----:B------:R-:W-:-:S07]  /*14e0*/  FADD R13, R12, 2 ;  /* 0x400000000c0d7421 */ /* 0x000fce0000000000 */
.L_x_18:
[----:B------:R-:W-:Y:S05]  /*14f0*/  BSYNC.RECONVERGENT B0 ;  /* 0x0000000000007941 */ /* 0x000fea0003800200 */
.L_x_17:
[----:B------:R-:W-:Y:S01]  /*1500*/  FADD R8, R13, R8 ;  /* 0x000000080d087221 */ /* 0x000fe20000000000 */
[----:B------:R-:W-:Y:S01]  /*1510*/  IADD3 R11, PT, PT, R11, 0x4, RZ ;  /* 0x000000040b0b7810 */ /* 0x000fe20007ffe0ff */
[----:B0-----:R-:W-:Y:S01]  /*1520*/  IMAD.WIDE.U32 R2, R9, 0x4, R2 ;  /* 0x0000000409027825 */ /* 0x001fe200078e0002 */
[----:B------:R-:W-:Y:S06]  /*1530*/  @P0 BRA `(.L_x_20) ;  /* 0xfffffff800bc0947 */ /* 0x000fec000383ffff */
.L_x_16:
[----:B------:R-:W0:Y:S02]  /*1540*/  LDCU UR4, c[0x0][0x3a8] ;  /* 0x00007500ff0477ac */ /* 0x000e240008000800 */
[----:B0-----:R-:W-:-:S13]  /*1550*/  FSETP.GEU.AND P0, PT, R8, UR4, PT ;  /* 0x0000000408007c0b */ /* 0x001fda000bf0e000 */
[----:B------:R-:W0:Y:S01]  /*1560*/  @!P0 LDC.64 R2, c[0x0][0x3a0] ;  /* 0x0000e800ff028b82 */ /* 0x000e220000000a00 */
[----:B------:R-:W-:Y:S02]  /*1570*/  @!P0 IADD3 R11, PT, PT, R4, R6, RZ ;  /* 0x00000006040b8210 */ /* 0x000fe40007ffe0ff */
[----:B------:R-:W-:-:S03]  /*1580*/  @!P0 IADD3 R6, PT, PT, R6, 0x1, RZ ;  /* 0x0000000106068810 */ /* 0x000fc60007ffe0ff */
[----:B0-----:R-:W-:-:S05]  /*1590*/  @!P0 IMAD.WIDE R2, R11, 0x4, R2 ;  /* 0x000000040b028825 */ /* 0x001fca00078e0202 */
[----:B------:R0:W-:Y:S01]  /*15a0*/  @!P0 STG.E desc[UR8][R2.64], R0 ;  /* 0x0000000002008986 */ /* 0x0001e2000c101908 */
[----:B------:R-:W-:Y:S02]  /*15b0*/  ISETP.GE.AND P0, PT, R6, R5, PT ;  /* 0x000000050600720c */ /* 0x000fe40003f06270 */
[----:B0-----:R-:W-:-:S04]  /*15c0*/  IADD3 R0, PT, PT, R0, 0x1, RZ ;  /* 0x0000000100007810 */ /* 0x001fc80007ffe0ff */
[----:B------:R-:W-:-:S13]  /*15d0*/  ISETP.GE.OR P0, PT, R0, R9, P0 ;  /* 0x000000090000720c */ /* 0x000fda0000706670 */
[----:B------:R-:W-:Y:S05]  /*15e0*/  @P0 EXIT ;  /* 0x000000000000094d */ /* 0x000fea0003800000 */
[----:B------:R-:W-:Y:S05]  /*15f0*/  BRA `(.L_x_21) ;  /* 0xfffffff400347947 */ /* 0x000fea000383ffff */
.L_x_12:
[----:B------:R-:W4:Y:S01]  /*1600*/  LDCU UR4, c[0x0][0x3a8] ;  /* 0x00007500ff0477ac */ /* 0x000f220008000800 */
[----:B------:R-:W-:Y:S01]  /*1610*/  HFMA2 R0, -RZ, RZ, 0, 0 ;  /* 0x00000000ff007431 */ /* 0x000fe200000001ff */
[----:B0-----:R-:W-:Y:S02]  /*1620*/  MOV R9, RZ ;  /* 0x000000ff00097202 */ /* 0x001fe40000000f00 */
[----:B----4-:R-:W-:Y:S01]  /*1630*/  FSETP.LT.AND P0, PT, RZ, UR4, PT ;  /* 0x00000004ff007c0b */ /* 0x010fe2000bf01000 */
[----:B------:R-:W0:-:S12]  /*1640*/  LDCU UR4, c[0x0][0x38c] ;  /* 0x00007180ff0477ac */ /* 0x000e180008000800 */
[----:B-1----:R-:W1:Y:S02]  /*1650*/  @P0 LDC.64 R6, c[0x0][0x3a0] ;  /* 0x0000e800ff060b82 */ /* 0x002e640000000a00 */
.L_x_22:
[----:B------:R-:W-:Y:S02]  /*1660*/  @P0 IADD3 R3, PT, PT, R4, R0, RZ ;  /* 0x0000000004030210 */ /* 0x000fe40007ffe0ff */
[----:B------:R-:W-:Y:S02]  /*1670*/  @P0 IADD3 R0, PT, PT, R0, 0x1, RZ ;  /* 0x0000000100000810 */ /* 0x000fe40007ffe0ff */
[----:B--23--:R-:W-:Y:S01]  /*1680*/  IADD3 R8, PT, PT, R9, 0x1, RZ ;  /* 0x0000000109087810 */ /* 0x00cfe20007ffe0ff */
[----:B-1----:R-:W-:Y:S01]  /*1690*/  @P0 IMAD.WIDE R2, R3, 0x4, R6 ;  /* 0x0000000403020825 */ /* 0x002fe200078e0206 */
[----:B------:R-:W-:-:S04]  /*16a0*/  ISETP.GE.AND P1, PT, R0, R5, PT ;  /* 0x000000050000720c */ /* 0x000fc80003f26270 */
[----:B------:R1:W-:Y:S09]  /*16b0*/  @P0 STG.E desc[UR8][R2.64], R9 ;  /* 0x0000000902000986 */ /* 0x0003f2000c101908 */
[----:B0-----:R-:W-:Y:S05]  /*16c0*/  @P1 EXIT ;  /* 0x000000000000194d */ /* 0x001fea0003800000 */
[----:B------:R-:W-:Y:S02]  /*16d0*/  ISETP.GE.AND P1, PT, R8, UR4, PT ;  /* 0x0000000408007c0c */ /* 0x000fe4000bf26270 */
[----:B-1----:R-:W-:-:S11]  /*16e0*/  MOV R9, R8 ;  /* 0x0000000800097202 */ /* 0x002fd60000000f00 */
[----:B------:R-:W-:Y:S05]  /*16f0*/  @!P1 BRA `(.L_x_22) ;  /* 0xfffffffc00d89947 */ /* 0x000fea000383ffff */
[----:B------:R-:W-:Y:S05]  /*1700*/  EXIT ;  /* 0x000000000000794d */ /* 0x000fea0003800000 */
.L_x_23:
        /* <DEDUP_REMOVED lines=15> */
.L_x_41:


//--------------------- .text._Z15compute_degreesPfiiPif --------------------------
	.section	.text._Z15compute_degreesPfiiPif,"ax",@progbits
	.align	128
        .global         _Z15compute_degreesPfiiPif
        .type           _Z15compute_degreesPfiiPif,@function
        .size           _Z15compute_degreesPfiiPif,(.L_x_42 - _Z15compute_degreesPfiiPif)
        .other          _Z15compute_degreesPfiiPif,@"STO_CUDA_ENTRY STV_DEFAULT"
_Z15compute_degreesPfiiPif:
.text._Z15compute_degreesPfiiPif:
        /* <DEDUP_REMOVED lines=8> */
[----:B------:R-:W0:Y:S01]  /*0080*/  LDCU UR6, c[0x0][0x388] ;  /* 0x00007100ff0677ac */ /* 0x000e220008000800 */
[----:B------:R-:W1:Y:S01]  /*0090*/  LDCU.64 UR10, c[0x0][0x358] ;  /* 0x00006b00ff0a77ac */ /* 0x000e620008000a00 */
[----:B0-----:R-:W-:-:S09]  /*00a0*/  UISETP.GE.AND UP0, UPT, UR6, 0x1, UPT ;  /* 0x000000010600788c */ /* 0x001fd2000bf06270 */
[----:B-1----:R-:W-:Y:S05]  /*00b0*/  BRA.U !UP0, `(.L_x_24) ;  /* 0x0000000908407547 */ /* 0x002fea000b800000 */
        /* <DEDUP_REMOVED lines=11> */
.L_x_26:
[----:B0-----:R-:W0:Y:S01]  /*0170*/  LDC.64 R28, c[0x0][0x380] ;  /* 0x0000e000ff1c7b82 */ /* 0x001e220000000a00 */
[----:B------:R-:W-:-:S04]  /*0180*/  IMAD R7, R4, R2, R3 ;  /* 0x0000000204077224 */ /* 0x000fc800078e0203 */
[----:B0-----:R-:W-:-:S05]  /*0190*/  IMAD.WIDE R28, R7, 0x4, R28 ;  /* 0x00000004071c7825 */ /* 0x001fca00078e021c */
[----:B------:R-:W2:Y:S01]  /*01a0*/  LDG.E R7, desc[UR10][R28.64] ;  /* 0x0000000a1c077981 */ /* 0x000ea2000c1e1900 */
[----:B------:R-:W-:-:S05]  /*01b0*/  IMAD.WIDE R20, R2, 0x4, R28 ;  /* 0x0000000402147825 */ /* 0x000fca00078e021c */
[----:B------:R0:W3:Y:S01]  /*01c0*/  LDG.E R6, desc[UR10][R20.64] ;  /* 0x0000000a14067981 */ /* 0x0000e2000c1e1900 */
[----:B------:R-:W-:-:S04]  /*01d0*/  IMAD.WIDE R26, R2, 0x4, R20 ;  /* 0x00000004021a7825 */ /* 0x000fc800078e0214 */
[C---:B------:R-:W-:Y:S02]  /*01e0*/  IMAD.WIDE R22, R2.reuse, 0x4, R26 ;  /* 0x0000000402167825 */ /* 0x040fe400078e021a */
[----:B------:R-:W4:Y:S02]  /*01f0*/  LDG.E R26, desc[UR10][R26.64] ;  /* 0x0000000a1a1a7981 */ /* 0x000f24000c1e1900 */
[----:B------:R-:W-:-:S04]  /*0200*/  IMAD.WIDE R14, R2, 0x4, R22 ;  /* 0x00000004020e7825 */ /* 0x000fc800078e0216 */
[C---:B------:R-:W-:Y:S01]  /*0210*/  IMAD.WIDE R8, R2.reuse, 0x4, R14 ;  /* 0x0000000402087825 */ /* 0x040fe200078e020e */
[----:B------:R1:W5:Y:S04]  /*0220*/  LDG.E R27, desc[UR10][R22.64] ;  /* 0x0000000a161b7981 */ /* 0x000368000c1e1900 */
[----:B------:R-:W5:Y:S01]  /*0230*/  LDG.E R14, desc[UR10][R14.64] ;  /* 0x0000000a0e0e7981 */ /* 0x000f62000c1e1900 */
[----:B------:R-:W-:-:S04]  /*0240*/  IMAD.WIDE R10, R2, 0x4, R8 ;  /* 0x00000004020a7825 */ /* 0x000fc800078e0208 */
[C---:B------:R-:W-:Y:S02]  /*0250*/  IMAD.WIDE R16, R2.reuse, 0x4, R10 ;  /* 0x0000000402107825 */ /* 0x040fe400078e020a */
[----:B------:R-:W5:Y:S02]  /*0260*/  LDG.E R10, desc[UR10][R10.64] ;  /* 0x0000000a0a0a7981 */ /* 0x000f64000c1e1900 */
[C---:B------:R-:W-:Y:S02]  /*0270*/  IMAD.WIDE R12, R2.reuse, 0x4, R16 ;  /* 0x00000004020c7825 */ /* 0x040fe400078e0210 */
[----:B------:R1:W5:Y:S04]  /*0280*/  LDG.E R15, desc[UR10][R8.64] ;  /* 0x0000000a080f7981 */ /* 0x000368000c1e1900 */
[----:B------:R-:W5:Y:S01]  /*0290*/  LDG.E R16, desc[UR10][R16.64] ;  /* 0x0000000a10107981 */ /* 0x000f62000c1e1900 */
[----:B------:R-:W-:-:S03]  /*02a0*/  IMAD.WIDE R18, R2, 0x4, R12 ;  /* 0x0000000402127825 */ /* 0x000fc600078e020c */
[----:B------:R1:W5:Y:S01]  /*02b0*/  LDG.E R11, desc[UR10][R12.64] ;  /* 0x0000000a0c0b7981 */ /* 0x000362000c1e1900 */
[----:B0-----:R-:W-:-:S03]  /*02c0*/  IMAD.WIDE R20, R2, 0x4, R18 ;  /* 0x0000000402147825 */ /* 0x001fc600078e0212 */
[----:B------:R-:W5:Y:S01]  /*02d0*/  LDG.E R18, desc[UR10][R18.64] ;  /* 0x0000000a12127981 */ /* 0x000f62000c1e1900 */
[----:B-1----:R-:W-:-:S03]  /*02e0*/  IMAD.WIDE R22, R2, 0x4, R20 ;  /* 0x0000000402167825 */ /* 0x002fc600078e0214 */
[----:B------:R-:W5:Y:S01]  /*02f0*/  LDG.E R20, desc[UR10][R20.64] ;  /* 0x0000000a14147981 */ /* 0x000f62000c1e1900 */
[----:B------:R-:W-:-:S03]  /*0300*/  IMAD.WIDE R24, R2, 0x4, R22 ;  /* 0x0000000402187825 */ /* 0x000fc600078e0216 */
[----:B------:R-:W5:Y:S01]  /*0310*/  LDG.E R22, desc[UR10][R22.64] ;  /* 0x0000000a16167981 */ /* 0x000f62000c1e1900 */
[----:B------:R-:W-:-:S03]  /*0320*/  IMAD.WIDE R28, R2, 0x4, R24 ;  /* 0x00000004021c7825 */ /* 0x000fc600078e0218 */
[----:B------:R-:W5:Y:S01]  /*0330*/  LDG.E R24, desc[UR10][R24.64] ;  /* 0x0000000a18187981 */ /* 0x000f62000c1e1900 */
[----:B------:R-:W-:-:S03]  /*0340*/  IMAD.WIDE R8, R2, 0x4, R28 ;  /* 0x0000000402087825 */ /* 0x000fc600078e021c */
[----:B------:R-:W5:Y:S01]  /*0350*/  LDG.E R28, desc[UR10][R28.64] ;  /* 0x0000000a1c1c7981 */ /* 0x000f62000c1e1900 */
[----:B------:R-:W-:-:S03]  /*0360*/  IMAD.WIDE R12, R2, 0x4, R8 ;  /* 0x00000004020c7825 */ /* 0x000fc600078e0208 */
[----:B------:R-:W5:Y:S04]  /*0370*/  LDG.E R8, desc[UR10][R8.64] ;  /* 0x0000000a08087981 */ /* 0x000f68000c1e1900 */
[----:B------:R-:W5:Y:S01]  /*0380*/  LDG.E R12, desc[UR10][R12.64] ;  /* 0x0000000a0c0c7981 */ /* 0x000f62000c1e1900 */
[----:B------:R-:W-:-:S05]  /*0390*/  IMAD R17, R0, UR6, R4 ;  /* 0x0000000600117c24 */ /* 0x000fca000f8e0204 */
[----:B------:R-:W-:Y:S02]  /*03a0*/  LEA R17, R17, UR4, 0x2 ;  /* 0x0000000411117c11 */ /* 0x000fe4000f8e10ff */
[----:B------:R-:W-:-:S04]  /*03b0*/  IADD3 R4, PT, PT, R4, 0x10, RZ ;  /* 0x0000001004047810 */ /* 0x000fc80007ffe0ff */
[----:B------:R-:W-:Y:S01]  /*03c0*/  ISETP.NE.AND P0, PT, R4, R5, PT ;  /* 0x000000050400720c */ /* 0x000fe20003f05270 */
[----:B--2---:R0:W-:Y:S04]  /*03d0*/  STS [R17], R7 ;  /* 0x0000000711007388 */ /* 0x0041e80000000800 */
[----:B---3--:R0:W-:Y:S04]  /*03e0*/  STS [R17+0x4], R6 ;  /* 0x0000040611007388 */ /* 0x0081e80000000800 */
[----:B----4-:R0:W-:Y:S04]  /*03f0*/  STS [R17+0x8], R26 ;  /* 0x0000081a11007388 */ /* 0x0101e80000000800 */
[----:B-----5:R0:W-:Y:S04]  /*0400*/  STS [R17+0xc], R27 ;  /* 0x00000c1b11007388 */ /* 0x0201e80000000800 */
        /* <DEDUP_REMOVED lines=13> */
.L_x_25:
[----:B------:R-:W-:Y:S05]  /*04e0*/  BRA.U !UP2, `(.L_x_24) ;  /* 0x000000050a347547 */ /* 0x000fea000b800000 */
[----:B------:R-:W-:Y:S02]  /*04f0*/  UISETP.GE.U32.AND UP1, UPT, UR7, 0x8, UPT ;  /* 0x000000080700788c */ /* 0x000fe4000bf26070 */
[----:B------:R-:W-:-:S04]  /*0500*/  ULOP3.LUT UR8, UR6, 0x7, URZ, 0xc0, !UPT ;  /* 0x0000000706087892 */ /* 0x000fc8000f8ec0ff */
[----:B------:R-:W-:-:S03]  /*0510*/  UISETP.NE.AND UP2, UPT, UR8, URZ, UPT ;  /* 0x000000ff0800728c */ /* 0x000fc6000bf45270 */
[----:B------:R-:W-:Y:S08]  /*0520*/  BRA.U !UP1, `(.L_x_27) ;  /* 0x0000000109807547 */ /* 0x000ff0000b800000 */
[----:B0-----:R-:W0:Y:S01]  /*0530*/  LDC.64 R16, c[0x0][0x380] ;  /* 0x0000e000ff107b82 */ /* 0x001e220000000a00 */
[----:B------:R-:W-:-:S04]  /*0540*/  IMAD R7, R5, R2, R3 ;  /* 0x0000000205077224 */ /* 0x000fc800078e0203 */
[----:B0-----:R-:W-:-:S04]  /*0550*/  IMAD.WIDE R16, R7, 0x4, R16 ;  /* 0x0000000407107825 */ /* 0x001fc800078e0210 */
[C---:B------:R-:W-:Y:S02]  /*0560*/  IMAD.WIDE R18, R2.reuse, 0x4, R16 ;  /* 0x0000000402127825 */ /* 0x040fe400078e0210 */
[----:B------:R0:W2:Y:S02]  /*0570*/  LDG.E R16, desc[UR10][R16.64] ;  /* 0x0000000a10107981 */ /* 0x0000a4000c1e1900 */
[C---:B------:R-:W-:Y:S02]  /*0580*/  IMAD.WIDE R20, R2.reuse, 0x4, R18 ;  /* 0x0000000402147825 */ /* 0x040fe400078e0212 */
[----:B------:R-:W3:Y:S02]  /*0590*/  LDG.E R18, desc[UR10][R18.64] ;  /* 0x0000000a12127981 */ /* 0x000ee4000c1e1900 */
[C---:B------:R-:W-:Y:S02]  /*05a0*/  IMAD.WIDE R6, R2.reuse, 0x4, R20 ;  /* 0x0000000402067825 */ /* 0x040fe400078e0214 */
[----:B------:R-:W4:Y:S02]  /*05b0*/  LDG.E R20, desc[UR10][R20.64] ;  /* 0x0000000a14147981 */ /* 0x000f24000c1e1900 */
[----:B------:R-:W-:-:S02]  /*05c0*/  IMAD.WIDE R12, R2, 0x4, R6 ;  /* 0x00000004020c7825 */ /* 0x000fc400078e0206 */
[----:B------:R-:W5:Y:S02]  /*05d0*/  LDG.E R6, desc[UR10][R6.64] ;  /* 0x0000000a06067981 */ /* 0x000f64000c1e1900 */
[C---:B------:R-:W-:Y:S02]  /*05e0*/  IMAD.WIDE R10, R2.reuse, 0x4, R12 ;  /* 0x00000004020a7825 */ /* 0x040fe400078e020c */
[----:B------:R-:W5:Y:S02]  /*05f0*/  LDG.E R12, desc[UR10][R12.64] ;  /* 0x0000000a0c0c7981 */ /* 0x000f64000c1e1900 */
[C---:B------:R-:W-:Y:S02]  /*0600*/  IMAD.WIDE R8, R2.reuse, 0x4, R10 ;  /* 0x0000000402087825 */ /* 0x040fe400078e020a */
[----:B------:R-:W5:Y:S02]  /*0610*/  LDG.E R10, desc[UR10][R10.64] ;  /* 0x0000000a0a0a7981 */ /* 0x000f64000c1e1900 */
[----:B------:R-:W-:-:S02]  /*0620*/  IMAD.WIDE R14, R2, 0x4, R8 ;  /* 0x00000004020e7825 */ /* 0x000fc400078e0208 */
[----:B------:R-:W5:Y:S04]  /*0630*/  LDG.E R8, desc[UR10][R8.64] ;  /* 0x0000000a08087981 */ /* 0x000f68000c1e1900 */
[----:B------:R-:W5:Y:S01]  /*0640*/  LDG.E R14, desc[UR10][R14.64] ;  /* 0x0000000a0e0e7981 */ /* 0x000f62000c1e1900 */
[----:B------:R-:W1:Y:S01]  /*0650*/  S2UR UR5, SR_CgaCtaId ;  /* 0x00000000000579c3 */ /* 0x000e620000008800 */
[----:B------:R-:W-:Y:S01]  /*0660*/  UMOV UR4, 0x400 ;  /* 0x0000040000047882 */ /* 0x000fe20000000000 */
[----:B------:R-:W-:Y:S01]  /*0670*/  IMAD R4, R0, UR6, R5 ;  /* 0x0000000600047c24 */ /* 0x000fe2000f8e0205 */
[----:B-1----:R-:W-:-:S06]  /*0680*/  ULEA UR4, UR5, UR4, 0x18 ;  /* 0x0000000405047291 */ /* 0x002fcc000f8ec0ff */
[----:B0-----:R-:W-:Y:S02]  /*0690*/  LEA R17, R4, UR4, 0x2 ;  /* 0x0000000404117c11 */ /* 0x001fe4000f8e10ff */
[----:B------:R-:W-:-:S03]  /*06a0*/  IADD3 R5, PT, PT, R5, 0x8, RZ ;  /* 0x0000000805057810 */ /* 0x000fc60007ffe0ff */
[----:B--2---:R1:W-:Y:S04]  /*06b0*/  STS [R17], R16 ;  /* 0x0000001011007388 */ /* 0x0043e80000000800 */
[----:B---3--:R1:W-:Y:S04]  /*06c0*/  STS [R17+0x4], R18 ;  /* 0x0000041211007388 */ /* 0x0083e80000000800 */
[----:B----4-:R1:W-:Y:S04]  /*06d0*/  STS [R17+0x8], R20 ;  /* 0x0000081411007388 */ /* 0x0103e80000000800 */
[----:B-----5:R1:W-:Y:S04]  /*06e0*/  STS [R17+0xc], R6 ;  /* 0x00000c0611007388 */ /* 0x0203e80000000800 */
[----:B------:R1:W-:Y:S04]  /*06f0*/  STS [R17+0x10], R12 ;  /* 0x0000100c11007388 */ /* 0x0003e80000000800 */
[----:B------:R1:W-:Y:S04]  /*0700*/  STS [R17+0x14], R10 ;  /* 0x0000140a11007388 */ /* 0x0003e80000000800 */
[----:B------:R1:W-:Y:S04]  /*0710*/  STS [R17+0x18], R8 ;  /* 0x0000180811007388 */ /* 0x0003e80000000800 */
[----:B------:R1:W-:Y:S02]  /*0720*/  STS [R17+0x1c], R14 ;  /* 0x00001c0e11007388 */ /* 0x0003e40000000800 */
.L_x_27:
        /* <DEDUP_REMOVED lines=14> */
[----:B------:R-:W5:Y:S01]  /*0810*/  LDG.E R12, desc[UR10][R12.64] ;  /* 0x0000000a0c0c7981 */ /* 0x000f62000c1e1900 */
        /* <DEDUP_REMOVED lines=9> */
[----:B-----5:R2:W-:Y:S02]  /*08b0*/  STS [R15+0xc], R12 ;  /* 0x00000c0c0f007388 */ /* 0x0205e40000000800 */
.L_x_28:
[----:B------:R-:W-:Y:S05]  /*08c0*/  BRA.U !UP2, `(.L_x_24) ;  /* 0x000000010a3c7547 */ /* 0x000fea000b800000 */
[----:B------:R-:W3:Y:S01]  /*08d0*/  S2UR UR5, SR_CgaCtaId ;  /* 0x00000000000579c3 */ /* 0x000ee20000008800 */
[----:B------:R-:W-:-:S07]  /*08e0*/  UMOV UR4, 0x400 ;  /* 0x0000040000047882 */ /* 0x000fce0000000000 */
[----:B012---:R-:W0:Y:S01]  /*08f0*/  LDC.64 R8, c[0x0][0x380] ;  /* 0x0000e000ff087b82 */ /* 0x007e220000000a00 */
[----:B---3--:R-:W-:-:S03]  /*0900*/  ULEA UR5, UR5, UR4, 0x18 ;  /* 0x0000000405057291 */ /* 0x008fc6000f8ec0ff */
[----:B------:R-:W-:-:S09]  /*0910*/  UMOV UR4, URZ ;  /* 0x000000ff00047c82 */ /* 0x000fd20008000000 */
.L_x_29:
        /* <DEDUP_REMOVED lines=10> */
.L_x_24:
[----:B------:R-:W-:Y:S01]  /*09c0*/  ISETP.GE.AND P0, PT, R2, 0x1, PT ;  /* 0x000000010200780c */ /* 0x000fe20003f06270 */
[----:B0123--:R-:W-:-:S12]  /*09d0*/  HFMA2 R6, -RZ, RZ, 0, 0 ;  /* 0x00000000ff067431 */ /* 0x00ffd800000001ff */
[----:B------:R-:W-:Y:S05]  /*09e0*/  @!P0 BRA `(.L_x_30) ;  /* 0x0000000400b88947 */ /* 0x000fea0003800000 */
[----:B------:R-:W-:Y:S05]  /*09f0*/  BRA.U !UP0, `(.L_x_31) ;  /* 0x0000000508a87547 */ /* 0x000fea000b800000 */
[----:B------:R-:W0:Y:S01]  /*0a00*/  S2UR UR5, SR_CgaCtaId ;  /* 0x00000000000579c3 */ /* 0x000e220000008800 */
[----:B------:R-:W-:Y:S01]  /*0a10*/  UMOV UR4, 0x400 ;  /* 0x0000040000047882 */ /* 0x000fe20000000000 */
[----:B------:R-:W-:Y:S01]  /*0a20*/  IMAD R0, R0, UR6, RZ ;  /* 0x0000000600007c24 */ /* 0x000fe2000f8e02ff */
[----:B------:R-:W-:Y:S01]  /*0a30*/  MOV R6, RZ ;  /* 0x000000ff00067202 */ /* 0x000fe20000000f00 */
[----:B------:R-:W-:Y:S02]  /*0a40*/  UIADD3 UR8, UPT, UPT, -UR6, URZ, URZ ;  /* 0x000000ff06087290 */ /* 0x000fe4000fffe1ff */
[----:B0-----:R-:W-:-:S06]  /*0a50*/  ULEA UR4, UR5, UR4, 0x18 ;  /* 0x0000000405047291 */ /* 0x001fcc000f8ec0ff */
[----:B------:R-:W-:Y:S01]  /*0a60*/  LEA R0, R0, UR4, 0x2 ;  /* 0x0000000400007c11 */ /* 0x000fe2000f8e10ff */
[----:B------:R-:W-:-:S06]  /*0a70*/  UMOV UR4, URZ ;  /* 0x000000ff00047c82 */ /* 0x000fcc0008000000 */
.L_x_36:
[----:B------:R-:W0:Y:S01]  /*0a80*/  LDCU.64 UR6, c[0x0][0x380] ;  /* 0x00007000ff0677ac */ /* 0x000e220008000a00 */
[----:B------:R-:W1:Y:S01]  /*0a90*/  LDC R7, c[0x0][0x38c] ;  /* 0x0000e300ff077b82 */ /* 0x000e620000000800 */
[----:B------:R-:W-:Y:S01]  /*0aa0*/  HFMA2 R2, -RZ, RZ, 0, 0 ;  /* 0x00000000ff027431 */ /* 0x000fe200000001ff */
[----:B------:R-:W-:Y:S01]  /*0ab0*/  MOV R8, R0 ;  /* 0x0000000000087202 */ /* 0x000fe20000000f00 */
[----:B------:R-:W-:Y:S01]  /*0ac0*/  UMOV UR5, UR8 ;  /* 0x0000000800057c82 */ /* 0x000fe20008000000 */
[----:B0-----:R-:W-:-:S06]  /*0ad0*/  UIMAD.WIDE.U32 UR6, UR4, 0x4, UR6 ;  /* 0x00000004040678a5 */ /* 0x001fcc000f8e0006 */
[----:B------:R-:W-:Y:S02]  /*0ae0*/  MOV R4, UR6 ;  /* 0x0000000600047c02 */ /* 0x000fe40008000f00 */
[----:B------:R-:W-:-:S07]  /*0af0*/  MOV R5, UR7 ;  /* 0x0000000700057c02 */ /* 0x000fce0008000f00 */
.L_x_35:
[----:B------:R-:W2:Y:S01]  /*0b00*/  LDG.E R10, desc[UR10][R4.64] ;  /* 0x0000000a040a7981 */ /* 0x000ea2000c1e1900 */
[----:B------:R-:W-:Y:S01]  /*0b10*/  UIADD3 UR5, UPT, UPT, UR5, 0x1, URZ ;  /* 0x0000000105057890 */ /* 0x000fe2000fffe0ff */
[----:B------:R-:W-:Y:S01]  /*0b20*/  BSSY.RECONVERGENT B0, `(.L_x_32) ;  /* 0x000004a000007945 */ /* 0x000fe20003800200 */
[----:B------:R-:W-:Y:S01]  /*0b30*/  MOV R11, 0x3f800000 ;  /* 0x3f800000000b7802 */ /* 0x000fe20000000f00 */
[----:B------:R-:W2:Y:S01]  /*0b40*/  LDS R9, [R8] ;  /* 0x0000000008097984 */ /* 0x000ea20000000800 */
[----:B------:R-:W-:Y:S01]  /*0b50*/  UISETP.NE.AND UP0, UPT, UR5, URZ, UPT ;  /* 0x000000ff0500728c */ /* 0x000fe2000bf05270 */
[----:B--2---:R-:W-:-:S05]  /*0b60*/  FADD R9, R9, -R10 ;  /* 0x8000000a09097221 */ /* 0x004fca0000000000 */
        /* <DEDUP_REMOVED lines=47> */
[----:B------:R-:W2:Y:S01]  /*0e60*/  F2I.NTZ R12, R13 ;  /* 0x0000000d000c7305 */ /* 0x000ea20000203100 */
        /* <DEDUP_REMOVED lines=11> */
[----:B--2---:R-:W-:Y:S01]  /*0f20*/  LEA R12, R12, -R11, 0x17 ;  /* 0x8000000b0c0c7211 */ /* 0x004fe200078eb8ff */
        /* <DEDUP_REMOVED lines=8> */
.L_x_34:
[----:B------:R-:W-:-:S07]  /*0fb0*/  FADD R11, R9, 2 ;  /* 0x40000000090b7421 */ /* 0x000fce0000000000 */
.L_x_33:
[----:B------:R-:W-:Y:S05]  /*0fc0*/  BSYNC.RECONVERGENT B0 ;  /* 0x0000000000007941 */ /* 0x000fea0003800200 */
.L_x_32:
[----:B------:R-:W-:Y:S01]  /*0fd0*/  FADD R2, R11, R2 ;  /* 0x000000020b027221 */ /* 0x000fe20000000000 */
[----:B-1----:R-:W-:Y:S01]  /*0fe0*/  IMAD.WIDE.U32 R4, R7, 0x4, R4 ;  /* 0x0000000407047825 */ /* 0x002fe200078e0004 */
[----:B------:R-:W-:Y:S01]  /*0ff0*/  IADD3 R8, PT, PT, R8, 0x4, RZ ;  /* 0x0000000408087810 */ /* 0x000fe20007ffe0ff */
[----:B------:R-:W-:Y:S06]  /*1000*/  BRA.U UP0, `(.L_x_35) ;  /* 0xfffffff900bc7547 */ /* 0x000fec000b83ffff */
[----:B------:R-:W0:Y:S01]  /*1010*/  LDCU UR5, c[0x0][0x398] ;  /* 0x00007300ff0577ac */ /* 0x000e220008000800 */
[----:B------:R-:W-:-:S06]  /*1020*/  UIADD3 UR4, UPT, UPT, UR4, 0x1, URZ ;  /* 0x0000000104047890 */ /* 0x000fcc000fffe0ff */
[----:B------:R-:W-:Y:S02]  /*1030*/  ISETP.NE.AND P1, PT, R7, UR4, PT ;  /* 0x0000000407007c0c */ /* 0x000fe4000bf25270 */
[----:B0-----:R-:W-:Y:S02]  /*1040*/  FSETP.GEU.AND P0, PT, R2, UR5, PT ;  /* 0x0000000502007c0b */ /* 0x001fe4000bf0e000 */
[----:B------:R-:W-:-:S11]  /*1050*/  IADD3 R2, PT, PT, R6, 0x1, RZ ;  /* 0x0000000106027810 */ /* 0x000fd60007ffe0ff */
[----:B------:R-:W-:-:S04]  /*1060*/  @P0 IADD3 R2, PT, PT, R6, RZ, RZ ;  /* 0x000000ff06020210 */ /* 0x000fc80007ffe0ff */
[----:B------:R-:W-:Y:S01]  /*1070*/  MOV R6, R2 ;  /* 0x0000000200067202 */ /* 0x000fe20000000f00 */
[----:B------:R-:W-:Y:S06]  /*1080*/  @!P1 BRA `(.L_x_30) ;  /* 0x0000000000109947 */ /* 0x000fec0003800000 */
[----:B------:R-:W-:Y:S05]  /*1090*/  BRA `(.L_x_36) ;  /* 0xfffffff800787947 */ /* 0x000fea000383ffff */
.L_x_31:
[----:B------:R-:W0:Y:S02]  /*10a0*/  LDCU UR4, c[0x0][0x398] ;  /* 0x00007300ff0477ac */ /* 0x000e240008000800 */
[----:B0-----:R-:W-:-:S04]  /*10b0*/  FSETP.LT.AND P0, PT, RZ, UR4, PT ;  /* 0x00000004ff007c0b */ /* 0x001fc8000bf01000 */
[----:B------:R-:W-:-:S09]  /*10c0*/  SEL R6, R2, RZ, P0 ;  /* 0x000000ff02067207 */ /* 0x000fd20000000000 */
.L_x_30:
[----:B------:R-:W0:Y:S02]  /*10d0*/  LDC.64 R4, c[0x0][0x390] ;  /* 0x0000e400ff047b82 */ /* 0x000e240000000a00 */
[----:B0-----:R-:W-:-:S05]  /*10e0*/  IMAD.WIDE R2, R3, 0x4, R4 ;  /* 0x0000000403027825 */ /* 0x001fca00078e0204 */
[----:B------:R-:W-:Y:S01]  /*10f0*/  STG.E desc[UR10][R2.64], R6 ;  /* 0x0000000602007986 */ /* 0x000fe2000c10190a */
[----:B------:R-:W-:Y:S05]  /*1100*/  EXIT ;  /* 0x000000000000794d */ /* 0x000fea0003800000 */
.L_x_37:
        /* <DEDUP_REMOVED lines=15> */
.L_x_42:


//--------------------- .nv.shared._ZN3cub18CUB_300001_SM_10006detail11EmptyKernelIvEEvv --------------------------
	.section	.nv.shared._ZN3cub18CUB_300001_SM_10006detail11EmptyKernelIvEEvv,"aw",@nobits
	.sectionflags	@""
	.align	16
	.zero		1024


//--------------------- .nv.shared.reserved.0     --------------------------
	.section	.nv.shared.reserved.0,"aw",@nobits
	.weak		__nv_reservedSMEM_offset_0_alias
	.size		__nv_reservedSMEM_offset_0_alias, 0, 64
	.other		__nv_reservedSMEM_offset_0_alias,@"STO_CUDA_RESERVED_SHARED STV_DEFAULT"
__nv_reservedSMEM_offset_0_alias:
	.zero		0
	.zero		64


//--------------------- .nv.global                --------------------------
	.section	.nv.global,"aw",@nobits
.nv.global:
	.type		_ZN34_INTERNAL_0cf9ac56_4_k_cu_b13a37856thrust24THRUST_300001_SM_1000_NS3seqE,@object
	.size		_ZN34_INTERNAL_0cf9ac56_4_k_cu_b13a37856thrust24THRUST_300001_SM_1000_NS3seqE,(_ZN34_INTERNAL_0cf9ac56_4_k_cu_b13a37854cuda3std3__48in_placeE - _ZN34_INTERNAL_0cf9ac56_4_k_cu_b13a37856thrust24THRUST_300001_SM_1000_NS3seqE)
_ZN34_INTERNAL_0cf9ac56_4_k_cu_b13a37856thrust24THRUST_300001_SM_1000_NS3seqE:
	.zero		1
	.type		_ZN34_INTERNAL_0cf9ac56_4_k_cu_b13a37854cuda3std3__48in_placeE,@object
	.size		_ZN34_INTERNAL_0cf9ac56_4_k_cu_b13a37854cuda3std3__48in_placeE,(_ZN34_INTERNAL_0cf9ac56_4_k_cu_b13a37854cuda3std6ranges3__45__cpo4sizeE - _ZN34_INTERNAL_0cf9ac56_4_k_cu_b13a37854cuda3std3__48in_placeE)
_ZN34_INTERNAL_0cf9ac56_4_k_cu_b13a37854cuda3std3__48in_placeE:
	.zero		1
	.type		_ZN34_INTERNAL_0cf9ac56_4_k_cu_b13a37854cuda3std6ranges3__45__cpo4sizeE,@object
	.size		_ZN34_INTERNAL_0cf9ac56_4_k_cu_b13a37854cuda3std6ranges3__45__cpo4sizeE,(_ZN34_INTERNAL_0cf9ac56_4_k_cu_b13a37856thrust24THRUST_300001_SM_1000_NS12placeholders2_3E - _ZN34_INTERNAL_0cf9ac56_4_k_cu_b13a37854cuda3std6ranges3__45__cpo4sizeE)
_ZN34_INTERNAL_0cf9ac56_4_k_cu_b13a37854cuda3std6ranges3__45__cpo4sizeE:
	.zero		1
	.type		_ZN34_INTERNAL_0cf9ac56_4_k_cu_b13a37856thrust24THRUST_300001_SM_1000_NS12placeholders2_3E,@object
	.size		_ZN34_INTERNAL_0cf9ac56_4_k_cu_b13a37856thrust24THRUST_300001_SM_1000_NS12placeholders2_3E,(_ZN34_INTERNAL_0cf9ac56_4_k_cu_b13a37854cuda3std3__45__cpo6cbeginE - _ZN34_INTERNAL_0cf9ac56_4_k_cu_b13a37856thrust24THRUST_300001_SM_1000_NS12placeholders2_3E)
_ZN34_INTERNAL_0cf9ac56_4_k_cu_b13a37856thrust24THRUST_300001_SM_1000_NS12placeholders2_3E:
	.zero		1
	.type		_ZN34_INTERNAL_0cf9ac56_4_k_cu_b13a37854cuda3std3__45__cpo6cbeginE,@object
	.size		_ZN34_INTERNAL_0cf9ac56_4_k_cu_b13a37854cuda3std3__45__cpo6cbeginE,(_ZN34_INTERNAL_0cf9ac56_4_k_cu_b13a37854cuda3std6ranges3__45__cpo6cbeginE - _ZN34_INTERNAL_0cf9ac56_4_k_cu_b13a37854cuda3std3__45__cpo6cbeginE)
_ZN34_INTERNAL_0cf9ac56_4_k_cu_b13a37854cuda3std3__45__cpo6cbeginE:
	.zero		1
	.type		_ZN34_INTERNAL_0cf9ac56_4_k_cu_b13a37854cuda3std6ranges3__45__cpo6cbeginE,@object
	.size		_ZN34_INTERNAL_0cf9ac56_4_k_cu_b13a37854cuda3std6ranges3__45__cpo6cbeginE,(_ZN34_INTERNAL_0cf9ac56_4_k_cu_b13a37856thrust24THRUST_300001_SM_1000_NS12placeholders2_7E - _ZN34_INTERNAL_0cf9ac56_4_k_cu_b13a37854cuda3std6ranges3__45__cpo6cbeginE)
_ZN34_INTERNAL_0cf9ac56_4_k_cu_b13a37854cuda3std6ranges3__45__cpo6cbeginE:
	.zero		1
	.type		_ZN34_INTERNAL_0cf9ac56_4_k_cu_b13a37856thrust24THRUST_300001_SM_1000_NS12placeholders2_7E,@object
	.size		_ZN34_INTERNAL_0cf9ac56_4_k_cu_b13a37856thrust24THRUST_300001_SM_1000_NS12placeholders2_7E,(_ZN34_INTERNAL_0cf9ac56_4_k_cu_b13a37854cuda3std3__45__cpo7crbeginE - _ZN34_INTERNAL_0cf9ac56_4_k_cu_b13a37856thrust24THRUST_300001_SM_1000_NS12placeholders2_7E)
_ZN34_INTERNAL_0cf9ac56_4_k_cu_b13a37856thrust24THRUST_300001_SM_1000_NS12placeholders2_7E:
	.zero		1
	.type		_ZN34_INTERNAL_0cf9ac56_4_k_cu_b13a37854cuda3std3__45__cpo7crbeginE,@object
	.size		_ZN34_INTERNAL_0cf9ac56_4_k_cu_b13a37854cuda3std3__45__cpo7crbeginE,(_ZN34_INTERNAL_0cf9ac56_4_k_cu_b13a37854cuda3std6ranges3__45__cpo4nextE - _ZN34_INTERNAL_0cf9ac56_4_k_cu_b13a37854cuda3std3__45__cpo7crbeginE)
_ZN34_INTERNAL_0cf9ac56_4_k_cu_b13a37854cuda3std3__45__cpo7crbeginE:
	.zero		1
	.type		_ZN34_INTERNAL_0cf9ac56_4_k_cu_b13a37854cuda3std6ranges3__45__cpo4nextE,@object
	.size		_ZN34_INTERNAL_0cf9ac56_4_k_cu_b13a37854cuda3std6ranges3__45__cpo4nextE,(_ZN34_INTERNAL_0cf9ac56_4_k_cu_b13a37854cuda3std6ranges3__45__cpo4swapE - _ZN34_INTERNAL_0cf9ac56_4_k_cu_b13a37854cuda3std6ranges3__45__cpo4nextE)
_ZN34_INTERNAL_0cf9ac56_4_k_cu_b13a37854cuda3std6ranges3__45__cpo4nextE:
	.zero		1
	.type		_ZN34_INTERNAL_0cf9ac56_4_k_cu_b13a37854cuda3std6ranges3__45__cpo4swapE,@object
	.size		_ZN34_INTERNAL_0cf9ac56_4_k_cu_b13a37854cuda3std6ranges3__45__cpo4swapE,(_ZN34_INTERNAL_0cf9ac56_4_k_cu_b13a37856thrust24THRUST_300001_SM_1000_NS8cuda_cub10par_nosyncE - _ZN34_INTERNAL_0cf9ac56_4_k_cu_b13a37854cuda3std6ranges3__45__cpo4swapE)
_ZN34_INTERNAL_0cf9ac56_4_k_cu_b13a37854cuda3std6ranges3__45__cpo4swapE:
	.zero		1
	.type		_ZN34_INTERNAL_0cf9ac56_4_k_cu_b13a37856thrust24THRUST_300001_SM_1000_NS8cuda_cub10par_nosyncE,@object
	.size		_ZN34_INTERNAL_0cf9ac56_4_k_cu_b13a37856thrust24THRUST_300001_SM_1000_NS8cuda_cub10par_nosyncE,(_ZN34_INTERNAL_0cf9ac56_4_k_cu_b13a37856thrust24THRUST_300001_SM_1000_NS12placeholders2_9E - _ZN34_INTERNAL_0cf9ac56_4_k_cu_b13a37856thrust24THRUST_300001_SM_1000_NS8cuda_cub10par_nosyncE)
_ZN34_INTERNAL_0cf9ac56_4_k_cu_b13a37856thrust24THRUST_300001_SM_1000_NS8cuda_cub10par_nosyncE:
	.zero		1
	.type		_ZN34_INTERNAL_0cf9ac56_4_k_cu_b13a37856thrust24THRUST_300001_SM_1000_NS12placeholders2_9E,@object
	.size		_ZN34_INTERNAL_0cf9ac56_4_k_cu_b13a37856thrust24THRUST_300001_SM_1000_NS12placeholders2_9E,(_ZN34_INTERNAL_0cf9ac56_4_k_cu_b13a37854cuda3std3__436_GLOBAL__N__0cf9ac56_4_k_cu_b13a37856ignoreE - _ZN34_INTERNAL_0cf9ac56_4_k_cu_b13a37856thrust24THRUST_300001_SM_1000_NS12placeholders2_9E)
_ZN34_INTERNAL_0cf9ac56_4_k_cu_b13a37856thrust24THRUST_300001_SM_1000_NS12placeholders2_9E:
	.zero		1
	.type		_ZN34_INTERNAL_0cf9ac56_4_k_cu_b13a37854cuda3std3__436_GLOBAL__N__0cf9ac56_4_k_cu_b13a37856ignoreE,@object
	.size		_ZN34_INTERNAL_0cf9ac56_4_k_cu_b13a37854cuda3std3__436_GLOBAL__N__0cf9ac56_4_k_cu_b13a37856ignoreE,(_ZN34_INTERNAL_0cf9ac56_4_k_cu_b13a37854cuda3std6ranges3__45__cpo4dataE - _ZN34_INTERNAL_0cf9ac56_4_k_cu_b13a37854cuda3std3__436_GLOBAL__N__0cf9ac56_4_k_cu_b13a37856ignoreE)
_ZN34_INTERNAL_0cf9ac56_4_k_cu_b13a37854cuda3std3__436_GLOBAL__N__0cf9ac56_4_k_cu_b13a37856ignoreE:
	.zero		1
	.type		_ZN34_INTERNAL_0cf9ac56_4_k_cu_b13a37854cuda3std6ranges3__45__cpo4dataE,@object
	.size		_ZN34_INTERNAL_0cf9ac56_4_k_cu_b13a37854cuda3std6ranges3__45__cpo4dataE,(_ZN34_INTERNAL_0cf9ac56_4_k_cu_b13a37856thrust24THRUST_300001_SM_1000_NS12placeholders2_1E - _ZN34_INTERNAL_0cf9ac56_4_k_cu_b13a37854cuda3std6ranges3__45__cpo4dataE)
_ZN34_INTERNAL_0cf9ac56_4_k_cu_b13a37854cuda3std6ranges3__45__cpo4dataE:
	.zero		1
	.type		_ZN34_INTERNAL_0cf9ac56_4_k_cu_b13a37856thrust24THRUST_300001_SM_1000_NS12placeholders2_1E,@object
	.size		_ZN34_INTERNAL_0cf9ac56_4_k_cu_b13a37856thrust24THRUST_300001_SM_1000_NS12placeholders2_1E,(_ZN34_INTERNAL_0cf9ac56_4_k_cu_b13a37854cuda3std3__45__cpo5beginE - _ZN34_INTERNAL_0cf9ac56_4_k_cu_b13a37856thrust24THRUST_300001_SM_1000_NS12placeholders2_1E)
_ZN34_INTERNAL_0cf9ac56_4_k_cu_b13a37856thrust24THRUST_300001_SM_1000_NS12placeholders2_1E:
	.zero		1
	.type		_ZN34_INTERNAL_0cf9ac56_4_k_cu_b13a37854cuda3std3__45__cpo5beginE,@object
	.size		_ZN34_INTERNAL_0cf9ac56_4_k_cu_b13a37854cuda3std3__45__cpo5beginE,(_ZN34_INTERNAL_0cf9ac56_4_k_cu_b13a37854cuda3std6ranges3__45__cpo5beginE - _ZN34_INTERNAL_0cf9ac56_4_k_cu_b13a37854cuda3std3__45__cpo5beginE)
_ZN34_INTERNAL_0cf9ac56_4_k_cu_b13a37854cuda3std3__45__cpo5beginE:
	.zero		1
	.type		_ZN34_INTERNAL_0cf9ac56_4_k_cu_b13a37854cuda3std6ranges3__45__cpo5beginE,@object
	.size		_ZN34_INTERNAL_0cf9ac56_4_k_cu_b13a37854cuda3std6ranges3__45__cpo5beginE,(_ZN34_INTERNAL_0cf9ac56_4_k_cu_b13a37856thrust24THRUST_300001_SM_1000_NS12placeholders2_5E - _ZN34_INTERNAL_0cf9ac56_4_k_cu_b13a37854cuda3std6ranges3__45__cpo5beginE)
_ZN34_INTERNAL_0cf9ac56_4_k_cu_b13a37854cuda3std6ranges3__45__cpo5beginE:
	.zero		1
	.type		_ZN34_INTERNAL_0cf9ac56_4_k_cu_b13a37856thrust24THRUST_300001_SM_1000_NS12placeholders2_5E,@object
	.size		_ZN34_INTERNAL_0cf9ac56_4_k_cu_b13a37856thrust24THRUST_300001_SM_1000_NS12placeholders2_5E,(_ZN34_INTERNAL_0cf9ac56_4_k_cu_b13a37854cuda3std3__45__cpo6rbeginE - _ZN34_INTERNAL_0cf9ac56_4_k_cu_b13a37856thrust24THRUST_300001_SM_1000_NS12placeholders2_5E)
_ZN34_INTERNAL_0cf9ac56_4_k_cu_b13a37856thrust24THRUST_300001_SM_1000_NS12placeholders2_5E:
	.zero		1
	.type		_ZN34_INTERNAL_0cf9ac56_4_k_cu_b13a37854cuda3std3__45__cpo6rbeginE,@object
	.size		_ZN34_INTERNAL_0cf9ac56_4_k_cu_b13a37854cuda3std3__45__cpo6rbeginE,(_ZN34_INTERNAL_0cf9ac56_4_k_cu_b13a37854cuda3std6ranges3__45__cpo7advanceE - _ZN34_INTERNAL_0cf9ac56_4_k_cu_b13a37854cuda3std3__45__cpo6rbeginE)
_ZN34_INTERNAL_0cf9ac56_4_k_cu_b13a37854cuda3std3__45__cpo6rbeginE:
	.zero		1
	.type		_ZN34_INTERNAL_0cf9ac56_4_k_cu_b13a37854cuda3std6ranges3__45__cpo7advanceE,@object
	.size		_ZN34_INTERNAL_0cf9ac56_4_k_cu_b13a37854cuda3std6ranges3__45__cpo7advanceE,(_ZN34_INTERNAL_0cf9ac56_4_k_cu_b13a37854cuda3std3__47nulloptE - _ZN34_INTERNAL_0cf9ac56_4_k_cu_b13a37854cuda3std6ranges3__45__cpo7advanceE)
_ZN34_INTERNAL_0cf9ac56_4_k_cu_b13a37854cuda3std6ranges3__45__cpo7advanceE:
	.zero		1
	.type		_ZN34_INTERNAL_0cf9ac56_4_k_cu_b13a37854cuda3std3__47nulloptE,@object
	.size		_ZN34_INTERNAL_0cf9ac56_4_k_cu_b13a37854cuda3std3__47nulloptE,(_ZN34_INTERNAL_0cf9ac56_4_k_cu_b13a37854cuda3std6ranges3__45__cpo8distanceE - _ZN34_INTERNAL_0cf9ac56_4_k_cu_b13a37854cuda3std3__47nulloptE)
_ZN34_INTERNAL_0cf9ac56_4_k_cu_b13a37854cuda3std3__47nulloptE:
	.zero		1
	.type		_ZN34_INTERNAL_0cf9ac56_4_k_cu_b13a37854cuda3std6ranges3__45__cpo8distanceE,@object
	.size		_ZN34_INTERNAL_0cf9ac56_4_k_cu_b13a37854cuda3std6ranges3__45__cpo8distanceE,(_ZN34_INTERNAL_0cf9ac56_4_k_cu_b13a37856thrust24THRUST_300001_SM_1000_NS12placeholders3_10E - _ZN34_INTERNAL_0cf9ac56_4_k_cu_b13a37854cuda3std6ranges3__45__cpo8distanceE)
_ZN34_INTERNAL_0cf9ac56_4_k_cu_b13a37854cuda3std6ranges3__45__cpo8distanceE:
	.zero		1
	.type		_ZN34_INTERNAL_0cf9ac56_4_k_cu_b13a37856thrust24THRUST_300001_SM_1000_NS12placeholders3_10E,@object
	.size		_ZN34_INTERNAL_0cf9ac56_4_k_cu_b13a37856thrust24THRUST_300001_SM_1000_NS12placeholders3_10E,(_ZN34_INTERNAL_0cf9ac56_4_k_cu_b13a37854cuda3std3__419piecewise_constructE - _ZN34_INTERNAL_0cf9ac56_4_k_cu_b13a37856thrust24THRUST_300001_SM_1000_NS12placeholders3_10E)
_ZN34_INTERNAL_0cf9ac56_4_k_cu_b13a37856thrust24THRUST_300001_SM_1000_NS12placeholders3_10E:
	.zero		1
	.type		_ZN34_INTERNAL_0cf9ac56_4_k_cu_b13a37854cuda3std3__419piecewise_constructE,@object
	.size		_ZN34_INTERNAL_0cf9ac56_4_k_cu_b13a37854cuda3std3__419piecewise_constructE,(_ZN34_INTERNAL_0cf9ac56_4_k_cu_b13a37854cuda3std6ranges3__45__cpo5cdataE - _ZN34_INTERNAL_0cf9ac56_4_k_cu_b13a37854cuda3std3__419piecewise_constructE)
_ZN34_INTERNAL_0cf9ac56_4_k_cu_b13a37854cuda3std3__419piecewise_constructE:
	.zero		1
	.type		_ZN34_INTERNAL_0cf9ac56_4_k_cu_b13a37854cuda3std6ranges3__45__cpo5cdataE,@object
	.size		_ZN34_INTERNAL_0cf9ac56_4_k_cu_b13a37854cuda3std6ranges3__45__cpo5cdataE,(_ZN34_INTERNAL_0cf9ac56_4_k_cu_b13a37856thrust24THRUST_300001_SM_1000_NS12placeholders2_2E - _ZN34_INTERNAL_0cf9ac56_4_k_cu_b13a37854cuda3std6ranges3__45__cpo5cdataE)
_ZN34_INTERNAL_0cf9ac56_4_k_cu_b13a37854cuda3std6ranges3__45__cpo5cdataE:
	.zero		1
	.type		_ZN34_INTERNAL_0cf9ac56_4_k_cu_b13a37856thrust24THRUST_300001_SM_1000_NS12placeholders2_2E,@object
	.size		_ZN34_INTERNAL_0cf9ac56_4_k_cu_b13a37856thrust24THRUST_300001_SM_1000_NS12placeholders2_2E,(_ZN34_INTERNAL_0cf9ac56_4_k_cu_b13a37854cuda3std3__45__cpo3endE - _ZN34_INTERNAL_0cf9ac56_4_k_cu_b13a37856thrust24THRUST_300001_SM_1000_NS12placeholders2_2E)
_ZN34_INTERNAL_0cf9ac56_4_k_cu_b13a37856thrust24THRUST_300001_SM_1000_NS12placeholders2_2E:
	.zero		1
	.type		_ZN34_INTERNAL_0cf9ac56_4_k_cu_b13a37854cuda3std3__45__cpo3endE,@object
	.size		_ZN34_INTERNAL_0cf9ac56_4_k_cu_b13a37854cuda3std3__45__cpo3endE,(_ZN34_INTERNAL_0cf9ac56_4_k_cu_b13a37854cuda3std6ranges3__45__cpo3endE - _ZN34_INTERNAL_0cf9ac56_4_k_cu_b13a37854cuda3std3__45__cpo3endE)
_ZN34_INTERNAL_0cf9ac56_4_k_cu_b13a37854cuda3std3__45__cpo3endE:
	.zero		1
	.type		_ZN34_INTERNAL_0cf9ac56_4_k_cu_b13a37854cuda3std6ranges3__45__cpo3endE,@object
	.size		_ZN34_INTERNAL_0cf9ac56_4_k_cu_b13a37854cuda3std6ranges3__45__cpo3endE,(_ZN34_INTERNAL_0cf9ac56_4_k_cu_b13a37856thrust24THRUST_300001_SM_1000_NS12placeholders2_6E - _ZN34_INTERNAL_0cf9ac56_4_k_cu_b13a37854cuda3std6ranges3__45__cpo3endE)
_ZN34_INTERNAL_0cf9ac56_4_k_cu_b13a37854cuda3std6ranges3__45__cpo3endE:
	.zero		1
	.type		_ZN34_INTERNAL_0cf9ac56_4_k_cu_b13a37856thrust24THRUST_300001_SM_1000_NS12placeholders2_6E,@object
	.size		_ZN34_INTERNAL_0cf9ac56_4_k_cu_b13a37856thrust24THRUST_300001_SM_1000_NS12placeholders2_6E,(_ZN34_INTERNAL_0cf9ac56_4_k_cu_b13a37854cuda3std3__45__cpo4rendE - _ZN34_INTERNAL_0cf9ac56_4_k_cu_b13a37856thrust24THRUST_300001_SM_1000_NS12placeholders2_6E)
_ZN34_INTERNAL_0cf9ac56_4_k_cu_b13a37856thrust24THRUST_300001_SM_1000_NS12placeholders2_6E:
	.zero		1
	.type		_ZN34_INTERNAL_0cf9ac56_4_k_cu_b13a37854cuda3std3__45__cpo4rendE,@object
	.size		_ZN34_INTERNAL_0cf9ac56_4_k_cu_b13a37854cuda3std3__45__cpo4rendE,(_ZN34_INTERNAL_0cf9ac56_4_k_cu_b13a37854cuda3std6ranges3__45__cpo9iter_swapE - _ZN34_INTERNAL_0cf9ac56_4_k_cu_b13a37854cuda3std3__45__cpo4rendE)
_ZN34_INTERNAL_0cf9ac56_4_k_cu_b13a37854cuda3std3__45__cpo4rendE:
	.zero		1
	.type		_ZN34_INTERNAL_0cf9ac56_4_k_cu_b13a37854cuda3std6ranges3__45__cpo9iter_swapE,@object
	.size		_ZN34_INTERNAL_0cf9ac56_4_k_cu_b13a37854cuda3std6ranges3__45__cpo9iter_swapE,(_ZN34_INTERNAL_0cf9ac56_4_k_cu_b13a37854cuda3std3__48unexpectE - _ZN34_INTERNAL_0cf9ac56_4_k_cu_b13a37854cuda3std6ranges3__45__cpo9iter_swapE)
_ZN34_INTERNAL_0cf9ac56_4_k_cu_b13a37854cuda3std6ranges3__45__cpo9iter_swapE:
	.zero		1
	.type		_ZN34_INTERNAL_0cf9ac56_4_k_cu_b13a37854cuda3std3__48unexpectE,@object
	.size		_ZN34_INTERNAL_0cf9ac56_4_k_cu_b13a37854cuda3std3__48unexpectE,(_ZN34_INTERNAL_0cf9ac56_4_k_cu_b13a37856thrust24THRUST_300001_SM_1000_NS8cuda_cub3parE - _ZN34_INTERNAL_0cf9ac56_4_k_cu_b13a37854cuda3std3__48unexpectE)
_ZN34_INTERNAL_0cf9ac56_4_k_cu_b13a37854cuda3std3__48unexpectE:
	.zero		1
	.type		_ZN34_INTERNAL_0cf9ac56_4_k_cu_b13a37856thrust24THRUST_300001_SM_1000_NS8cuda_cub3parE,@object
	.size		_ZN34_INTERNAL_0cf9ac56_4_k_cu_b13a37856thrust24THRUST_300001_SM_1000_NS8cuda_cub3parE,(_ZN34_INTERNAL_0cf9ac56_4_k_cu_b13a37856thrust24THRUST_300001_SM_1000_NS12placeholders2_4E - _ZN34_INTERNAL_0cf9ac56_4_k_cu_b13a37856thrust24THRUST_300001_SM_1000_NS8cuda_cub3parE)
_ZN34_INTERNAL_0cf9ac56_4_k_cu_b13a37856thrust24THRUST_300001_SM_1000_NS8cuda_cub3parE:
	.zero		1
	.type		_ZN34_INTERNAL_0cf9ac56_4_k_cu_b13a37856thrust24THRUST_300001_SM_1000_NS12placeholders2_4E,@object
	.size		_ZN34_INTERNAL_0cf9ac56_4_k_cu_b13a37856thrust24THRUST_300001_SM_1000_NS12placeholders2_4E,(_ZN34_INTERNAL_0cf9ac56_4_k_cu_b13a37854cuda3std3__45__cpo4cendE - _ZN34_INTERNAL_0cf9ac56_4_k_cu_b13a37856thrust24THRUST_300001_SM_1000_NS12placeholders2_4E)
_ZN34_INTERNAL_0cf9ac56_4_k_cu_b13a37856thrust24THRUST_300001_SM_1000_NS12placeholders2_4E:
	.zero		1
	.type		_ZN34_INTERNAL_0cf9ac56_4_k_cu_b13a37854cuda3std3__45__cpo4cendE,@object
	.size		_ZN34_INTERNAL_0cf9ac56_4_k_cu_b13a37854cuda3std3__45__cpo4cendE,(_ZN34_INTERNAL_0cf9ac56_4_k_cu_b13a37854cuda3std6ranges3__45__cpo4cendE - _ZN34_INTERNAL_0cf9ac56_4_k_cu_b13a37854cuda3std3__45__cpo4cendE)
_ZN34_INTERNAL_0cf9ac56_4_k_cu_b13a37854cuda3std3__45__cpo4cendE:
	.zero		1
	.type		_ZN34_INTERNAL_0cf9ac56_4_k_cu_b13a37854cuda3std6ranges3__45__cpo4cendE,@object
	.size		_ZN34_INTERNAL_0cf9ac56_4_k_cu_b13a37854cuda3std6ranges3__45__cpo4cendE,(_ZN34_INTERNAL_0cf9ac56_4_k_cu_b13a37854cuda3std3__420unreachable_sentinelE - _ZN34_INTERNAL_0cf9ac56_4_k_cu_b13a37854cuda3std6ranges3__45__cpo4cendE)
_ZN34_INTERNAL_0cf9ac56_4_k_cu_b13a37854cuda3std6ranges3__45__cpo4cendE:
	.zero		1
	.type		_ZN34_INTERNAL_0cf9ac56_4_k_cu_b13a37854cuda3std3__420unreachable_sentinelE,@object
	.size		_ZN34_INTERNAL_0cf9ac56_4_k_cu_b13a37854cuda3std3__420unreachable_sentinelE,(_ZN34_INTERNAL_0cf9ac56_4_k_cu_b13a37854cuda3std6ranges3__45__cpo5ssizeE - _ZN34_INTERNAL_0cf9ac56_4_k_cu_b13a37854cuda3std3__420unreachable_sentinelE)
_ZN34_INTERNAL_0cf9ac56_4_k_cu_b13a37854cuda3std3__420unreachable_sentinelE:
	.zero		1
	.type		_ZN34_INTERNAL_0cf9ac56_4_k_cu_b13a37854cuda3std6ranges3__45__cpo5ssizeE,@object
	.size		_ZN34_INTERNAL_0cf9ac56_4_k_cu_b13a37854cuda3std6ranges3__45__cpo5ssizeE,(_ZN34_INTERNAL_0cf9ac56_4_k_cu_b13a37856thrust24THRUST_300001_SM_1000_NS12placeholders2_8E - _ZN34_INTERNAL_0cf9ac56_4_k_cu_b13a37854cuda3std6ranges3__45__cpo5ssizeE)
_ZN34_INTERNAL_0cf9ac56_4_k_cu_b13a37854cuda3std6ranges3__45__cpo5ssizeE:
	.zero		1
	.type		_ZN34_INTERNAL_0cf9ac56_4_k_cu_b13a37856thrust24THRUST_300001_SM_1000_NS12placeholders2_8E,@object
	.size		_ZN34_INTERNAL_0cf9ac56_4_k_cu_b13a37856thrust24THRUST_300001_SM_1000_NS12placeholders2_8E,(_ZN34_INTERNAL_0cf9ac56_4_k_cu_b13a37854cuda3std3__45__cpo5crendE - _ZN34_INTERNAL_0cf9ac56_4_k_cu_b13a37856thrust24THRUST_300001_SM_1000_NS12placeholders2_8E)
_ZN34_INTERNAL_0cf9ac56_4_k_cu_b13a37856thrust24THRUST_300001_SM_1000_NS12placeholders2_8E:
	.zero		1
	.type		_ZN34_INTERNAL_0cf9ac56_4_k_cu_b13a37854cuda3std3__45__cpo5crendE,@object
	.size		_ZN34_INTERNAL_0cf9ac56_4_k_cu_b13a37854cuda3std3__45__cpo5crendE,(_ZN34_INTERNAL_0cf9ac56_4_k_cu_b13a37854cuda3std6ranges3__45__cpo4prevE - _ZN34_INTERNAL_0cf9ac56_4_k_cu_b13a37854cuda3std3__45__cpo5crendE)
_ZN34_INTERNAL_0cf9ac56_4_k_cu_b13a37854cuda3std3__45__cpo5crendE:
	.zero		1
	.type		_ZN34_INTERNAL_0cf9ac56_4_k_cu_b13a37854cuda3std6ranges3__45__cpo4prevE,@object
	.size		_ZN34_INTERNAL_0cf9ac56_4_k_cu_b13a37854cuda3std6ranges3__45__cpo4prevE,(_ZN34_INTERNAL_0cf9ac56_4_k_cu_b13a37854cuda3std6ranges3__45__cpo9iter_moveE - _ZN34_INTERNAL_0cf9ac56_4_k_cu_b13a37854cuda3std6ranges3__45__cpo4prevE)
_ZN34_INTERNAL_0cf9ac56_4_k_cu_b13a37854cuda3std6ranges3__45__cpo4prevE:
	.zero		1
	.type		_ZN34_INTERNAL_0cf9ac56_4_k_cu_b13a37854cuda3std6ranges3__45__cpo9iter_moveE,@object
	.size		_ZN34_INTERNAL_0cf9ac56_4_k_cu_b13a37854cuda3std6ranges3__45__cpo9iter_moveE,(_ZN34_INTERNAL_0cf9ac56_4_k_cu_b13a37856thrust24THRUST_300001_SM_1000_NS6system6detail10sequential3seqE - _ZN34_INTERNAL_0cf9ac56_4_k_cu_b13a37854cuda3std6ranges3__45__cpo9iter_moveE)
_ZN34_INTERNAL_0cf9ac56_4_k_cu_b13a37854cuda3std6ranges3__45__cpo9iter_moveE:
	.zero		1
	.type		_ZN34_INTERNAL_0cf9ac56_4_k_cu_b13a37856thrust24THRUST_300001_SM_1000_NS6system6detail10sequential3seqE,@object
	.size		_ZN34_INTERNAL_0cf9ac56_4_k_cu_b13a37856thrust24THRUST_300001_SM_1000_NS6system6detail10sequential3seqE,(.L_31 - _ZN34_INTERNAL_0cf9ac56_4_k_cu_b13a37856thrust24THRUST_300001_SM_1000_NS6system6detail10sequential3seqE)
_ZN34_INTERNAL_0cf9ac56_4_k_cu_b13a37856thrust24THRUST_300001_SM_1000_NS6system6detail10sequential3seqE:
	.zero		1
.L_31:


//--------------------- .nv.shared._Z18cluster_assignmentPiS_ii --------------------------
	.section	.nv.shared._Z18cluster_assignmentPiS_ii,"aw",@nobits
	.sectionflags	@""
	.align	16
	.zero		1024


//--------------------- .nv.shared._Z10kernel_bfsPiS_iS_S_S_ --------------------------
	.section	.nv.shared._Z10kernel_bfsPiS_iS_S_S_,"aw",@nobits
	.sectionflags	@""
	.align	16
	.zero		1024


//--------------------- .nv.shared._Z22compute_adjacency_listPfiiPiS0_S0_f --------------------------
	.section	.nv.shared._Z22compute_adjacency_listPfiiPiS0_S0_f,"aw",@nobits
	.sectionflags	@""
	.align	16
	.zero		1024


//--------------------- .nv.shared._Z15compute_degreesPfiiPif --------------------------
	.section	.nv.shared._Z15compute_degreesPfiiPif,"aw",@nobits
	.sectionflags	@""
	.align	16
	.zero		1024


//--------------------- .nv.constant0._ZN3cub18CUB_300001_SM_10006detail11EmptyKernelIvEEvv --------------------------
	.section	.nv.constant0._ZN3cub18CUB_300001_SM_10006detail11EmptyKernelIvEEvv,"a",@progbits
	.sectionflags	@""
	.align	4
.nv.constant0._ZN3cub18CUB_300001_SM_10006detail11EmptyKernelIvEEvv:
	.zero		896


//--------------------- .nv.constant0._Z18cluster_assignmentPiS_ii --------------------------
	.section	.nv.constant0._Z18cluster_assignmentPiS_ii,"a",@progbits
	.sectionflags	@""
	.align	4
.nv.constant0._Z18cluster_assignmentPiS_ii:
	.zero		920


//--------------------- .nv.constant0._Z10kernel_bfsPiS_iS_S_S_ --------------------------
	.section	.nv.constant0._Z10kernel_bfsPiS_iS_S_S_,"a",@progbits
	.sectionflags	@""
	.align	4
.nv.constant0._Z10kernel_bfsPiS_iS_S_S_:
	.zero		944


//--------------------- .nv.constant0._Z22compute_adjacency_listPfiiPiS0_S0_f --------------------------
	.section	.nv.constant0._Z22compute_adjacency_listPfiiPiS0_S0_f,"a",@progbits
	.sectionflags	@""
	.align	4
.nv.constant0._Z22compute_adjacency_listPfiiPiS0_S0_f:
	.zero		940


//--------------------- .nv.constant0._Z15compute_degreesPfiiPif --------------------------
	.section	.nv.constant0._Z15compute_degreesPfiiPif,"a",@progbits
	.sectionflags	@""
	.align	4
.nv.constant0._Z15compute_degreesPfiiPif:
	.zero		924


//--------------------- SYMBOLS --------------------------

	.type		.nv.reservedSmem.offset0,@object
	.size		.nv.reservedSmem.offset0,0x4
	.type		.nv.reservedSmem.cap,@object
	.size		.nv.reservedSmem.cap,0x4
